//
// Generated by NVIDIA NVVM Compiler
//
// Compiler Build ID: CL-36424714
// Cuda compilation tools, release 13.0, V13.0.88
// Based on NVVM 20.0.0
//

.version 9.0
.target sm_100
.address_size 64

	// .globl	_Z17createConstraintsPbil

.visible .entry _Z17createConstraintsPbil(
	.param .u64 .ptr .align 1 _Z17createConstraintsPbil_param_0,
	.param .u32 _Z17createConstraintsPbil_param_1,
	.param .u64 _Z17createConstraintsPbil_param_2
)
{
	.reg .pred 	%p<13>;
	.reg .b16 	%rs<5>;
	.reg .b32 	%r<42>;
	.reg .b32 	%f<6>;
	.reg .b64 	%rd<18>;

	ld.param.u64 	%rd9, [_Z17createConstraintsPbil_param_0];
	ld.param.u32 	%r14, [_Z17createConstraintsPbil_param_1];
	ld.param.u64 	%rd8, [_Z17createConstraintsPbil_param_2];
	cvta.to.global.u64 	%rd1, %rd9;
	mov.u32 	%r15, %ctaid.x;
	mov.u32 	%r16, %ntid.x;
	mul.lo.s32 	%r1, %r15, %r16;
	mov.u32 	%r17, %nctaid.x;
	mul.lo.s32 	%r18, %r17, %r16;
	cvt.u64.u32 	%rd2, %r18;
	and.b64  	%rd10, %rd8, -4294967296;
	setp.ne.s64 	%p1, %rd10, 0;
	@%p1 bra 	$L__BB0_2;
	cvt.u32.u64 	%r19, %rd2;
	cvt.u32.u64 	%r20, %rd8;
	div.u32 	%r21, %r20, %r19;
	cvt.u64.u32 	%rd17, %r21;
	bra.uni 	$L__BB0_3;
$L__BB0_2:
	div.s64 	%rd17, %rd8, %rd2;
$L__BB0_3:
	cvt.rn.f32.s64 	%f2, %rd17;
	add.f32 	%f1, %f2, 0f3F800000;
	setp.leu.f32 	%p2, %f1, 0f00000000;
	@%p2 bra 	$L__BB0_14;
	setp.lt.s32 	%p3, %r14, 1;
	@%p3 bra 	$L__BB0_14;
	shr.u32 	%r23, %r14, 31;
	add.s32 	%r24, %r14, %r23;
	shr.s32 	%r2, %r24, 1;
	mov.u32 	%r25, %tid.x;
	add.s32 	%r3, %r1, %r25;
	neg.s32 	%r4, %r2;
	mov.b32 	%r40, 0;
	cvt.u32.u64 	%r26, %rd2;
$L__BB0_6:
	mad.lo.s32 	%r27, %r40, %r26, %r3;
	cvt.s64.s32 	%rd6, %r27;
	setp.le.s64 	%p4, %rd8, %rd6;
	@%p4 bra 	$L__BB0_13;
	add.s64 	%rd11, %rd1, %rd6;
	ld.global.u8 	%rs1, [%rd11];
	setp.eq.s16 	%p5, %rs1, 0;
	@%p5 bra 	$L__BB0_13;
	cvt.u32.u64 	%r28, %rd6;
	div.s32 	%r29, %r28, %r14;
	mul.lo.s32 	%r30, %r29, %r14;
	sub.s32 	%r31, %r28, %r30;
	setp.lt.s32 	%p6, %r31, %r2;
	selp.b32 	%r32, %r2, %r4, %p6;
	add.s32 	%r33, %r31, %r32;
	mul.lo.s32 	%r41, %r33, %r14;
	add.s32 	%r7, %r41, %r14;
	cvt.rn.f32.s32 	%f3, %r29;
	cvt.rzi.s32.f32 	%r34, %f3;
	mul.lo.s32 	%r8, %r34, %r14;
$L__BB0_9:
	rem.s32 	%r10, %r41, %r14;
	add.s32 	%r11, %r10, %r8;
	cvt.s64.s32 	%rd12, %r11;
	add.s64 	%rd7, %rd1, %rd12;
	ld.global.u8 	%rs2, [%rd7];
	setp.eq.s16 	%p7, %rs2, 1;
	@%p7 bra 	$L__BB0_12;
	cvt.s64.s32 	%rd13, %r41;
	add.s64 	%rd14, %rd1, %rd13;
	ld.global.u8 	%rs3, [%rd14];
	setp.eq.s16 	%p8, %rs3, 0;
	setp.eq.s32 	%p9, %r10, -1;
	or.pred  	%p10, %p9, %p8;
	@%p10 bra 	$L__BB0_12;
	mov.b16 	%rs4, 1;
	st.global.u8 	[%rd7], %rs4;
	div.s32 	%r35, %r11, %r14;
	mul.lo.s32 	%r36, %r35, %r14;
	sub.s32 	%r37, %r11, %r36;
	cvt.rn.f32.s32 	%f4, %r35;
	cvt.rzi.s32.f32 	%r38, %f4;
	mad.lo.s32 	%r39, %r37, %r14, %r38;
	cvt.s64.s32 	%rd15, %r39;
	add.s64 	%rd16, %rd1, %rd15;
	st.global.u8 	[%rd16], %rs4;
$L__BB0_12:
	add.s32 	%r41, %r41, 1;
	setp.lt.s32 	%p11, %r41, %r7;
	@%p11 bra 	$L__BB0_9;
$L__BB0_13:
	add.s32 	%r40, %r40, 1;
	cvt.rn.f32.u32 	%f5, %r40;
	setp.gt.f32 	%p12, %f1, %f5;
	@%p12 bra 	$L__BB0_6;
$L__BB0_14:
	bar.sync 	0;
	ret;

}
	// .globl	_Z13checkDiagonalPbiPiS0_
.visible .entry _Z13checkDiagonalPbiPiS0_(
	.param .u64 .ptr .align 1 _Z13checkDiagonalPbiPiS0__param_0,
	.param .u32 _Z13checkDiagonalPbiPiS0__param_1,
	.param .u64 .ptr .align 1 _Z13checkDiagonalPbiPiS0__param_2,
	.param .u64 .ptr .align 1 _Z13checkDiagonalPbiPiS0__param_3
)
{
	.reg .pred 	%p<12>;
	.reg .b16 	%rs<10>;
	.reg .b32 	%r<29>;
	.reg .b32 	%f<4>;
	.reg .b64 	%rd<15>;

	ld.param.u64 	%rd6, [_Z13checkDiagonalPbiPiS0__param_0];
	ld.param.u32 	%r10, [_Z13checkDiagonalPbiPiS0__param_1];
	ld.param.u64 	%rd8, [_Z13checkDiagonalPbiPiS0__param_2];
	ld.param.u64 	%rd7, [_Z13checkDiagonalPbiPiS0__param_3];
	cvta.to.global.u64 	%rd1, %rd8;
	mov.u32 	%r11, %ctaid.x;
	mov.u32 	%r12, %ntid.x;
	mul.lo.s32 	%r1, %r11, %r12;
	mov.u32 	%r13, %nctaid.x;
	mul.lo.s32 	%r2, %r12, %r13;
	div.u32 	%r14, %r10, %r2;
	cvt.rn.f32.u32 	%f2, %r14;
	add.f32 	%f1, %f2, 0f3F800000;
	setp.leu.f32 	%p1, %f1, 0f00000000;
	@%p1 bra 	$L__BB1_13;
	add.s32 	%r3, %r10, 1;
	mul.lo.s32 	%r4, %r10, %r10;
	shr.u32 	%r16, %r10, 31;
	add.s32 	%r17, %r10, %r16;
	shr.s32 	%r18, %r17, 1;
	mad.lo.s32 	%r5, %r18, %r10, %r18;
	mov.u32 	%r19, %tid.x;
	add.s32 	%r6, %r1, %r19;
	cvta.to.global.u64 	%rd2, %rd6;
	cvta.to.global.u64 	%rd3, %rd7;
	mov.b32 	%r28, 0;
	cvt.s64.s32 	%rd10, %r5;
$L__BB1_2:
	mad.lo.s32 	%r8, %r28, %r2, %r6;
	rem.s32 	%r20, %r8, %r3;
	setp.ne.s32 	%p2, %r20, 0;
	setp.ge.s32 	%p3, %r8, %r4;
	or.pred  	%p4, %p2, %p3;
	@%p4 bra 	$L__BB1_12;
	cvt.s64.s32 	%rd9, %r8;
	add.s64 	%rd4, %rd2, %rd9;
	ld.global.u8 	%rs9, [%rd4];
	setp.ne.s16 	%p5, %rs9, 1;
	add.s64 	%rd5, %rd4, %rd10;
	@%p5 bra 	$L__BB1_6;
	ld.global.u8 	%rs5, [%rd5];
	setp.ne.s16 	%p6, %rs5, 1;
	mov.b16 	%rs9, 1;
	@%p6 bra 	$L__BB1_6;
	mov.b32 	%r22, 1;
	st.global.u32 	[%rd3], %r22;
	ld.global.u8 	%rs9, [%rd4];
$L__BB1_6:
	and.b16  	%rs6, %rs9, 255;
	setp.eq.s16 	%p7, %rs6, 1;
	@%p7 bra 	$L__BB1_10;
	setp.ne.s16 	%p8, %rs6, 0;
	@%p8 bra 	$L__BB1_12;
	ld.global.u8 	%rs7, [%rd5];
	setp.eq.s16 	%p9, %rs7, 1;
	@%p9 bra 	$L__BB1_9;
	bra.uni 	$L__BB1_12;
$L__BB1_9:
	add.s32 	%r23, %r8, %r5;
	rem.s32 	%r24, %r23, %r10;
	mul.wide.s32 	%rd11, %r24, 4;
	add.s64 	%rd12, %rd1, %rd11;
	mov.b32 	%r25, 1;
	st.global.u32 	[%rd12], %r25;
	bra.uni 	$L__BB1_12;
$L__BB1_10:
	ld.global.u8 	%rs8, [%rd5];
	setp.ne.s16 	%p10, %rs8, 0;
	@%p10 bra 	$L__BB1_12;
	rem.s32 	%r26, %r8, %r10;
	mul.wide.s32 	%rd13, %r26, 4;
	add.s64 	%rd14, %rd1, %rd13;
	mov.b32 	%r27, 1;
	st.global.u32 	[%rd14], %r27;
$L__BB1_12:
	add.s32 	%r28, %r28, 1;
	cvt.rn.f32.u32 	%f3, %r28;
	setp.gt.f32 	%p11, %f1, %f3;
	@%p11 bra 	$L__BB1_2;
$L__BB1_13:
	bar.sync 	0;
	ret;

}
	// .globl	_Z8checkRowPbPiiS0_S_S_
.visible .entry _Z8checkRowPbPiiS0_S_S_(
	.param .u64 .ptr .align 1 _Z8checkRowPbPiiS0_S_S__param_0,
	.param .u64 .ptr .align 1 _Z8checkRowPbPiiS0_S_S__param_1,
	.param .u32 _Z8checkRowPbPiiS0_S_S__param_2,
	.param .u64 .ptr .align 1 _Z8checkRowPbPiiS0_S_S__param_3,
	.param .u64 .ptr .align 1 _Z8checkRowPbPiiS0_S_S__param_4,
	.param .u64 .ptr .align 1 _Z8checkRowPbPiiS0_S_S__param_5
)
{
	.reg .pred 	%p<60>;
	.reg .b16 	%rs<14>;
	.reg .b32 	%r<127>;
	.reg .b32 	%f<5>;
	.reg .b64 	%rd<47>;

	ld.param.u64 	%rd13, [_Z8checkRowPbPiiS0_S_S__param_0];
	ld.param.u64 	%rd14, [_Z8checkRowPbPiiS0_S_S__param_1];
	ld.param.u32 	%r41, [_Z8checkRowPbPiiS0_S_S__param_2];
	ld.param.u64 	%rd15, [_Z8checkRowPbPiiS0_S_S__param_3];
	ld.param.u64 	%rd16, [_Z8checkRowPbPiiS0_S_S__param_4];
	cvta.to.global.u64 	%rd1, %rd15;
	cvta.to.global.u64 	%rd2, %rd13;
	cvta.to.global.u64 	%rd3, %rd16;
	cvta.to.global.u64 	%rd4, %rd14;
	mov.u32 	%r42, %ctaid.x;
	mov.u32 	%r43, %ntid.x;
	mov.u32 	%r44, %tid.x;
	mad.lo.s32 	%r1, %r42, %r43, %r44;
	mov.u32 	%r45, %nctaid.x;
	mul.lo.s32 	%r2, %r43, %r45;
	div.u32 	%r46, %r41, %r2;
	cvt.rn.f32.u32 	%f2, %r46;
	add.f32 	%f1, %f2, 0f3F800000;
	setp.leu.f32 	%p1, %f1, 0f00000000;
	@%p1 bra 	$L__BB2_9;
	setp.gt.s32 	%p2, %r41, 0;
	shr.u32 	%r3, %r41, 1;
	shr.u32 	%r47, %r41, 31;
	add.s32 	%r48, %r41, %r47;
	shr.s32 	%r4, %r48, 1;
	@%p2 bra 	$L__BB2_10;
	mov.b32 	%r126, 0;
	cvt.s64.s32 	%rd20, %r4;
$L__BB2_3:
	mad.lo.s32 	%r39, %r126, %r2, %r1;
	setp.ge.s32 	%p3, %r39, %r41;
	@%p3 bra 	$L__BB2_8;
	mul.wide.s32 	%rd17, %r39, 4;
	add.s64 	%rd18, %rd4, %rd17;
	ld.global.u32 	%r50, [%rd18];
	setp.ne.s32 	%p4, %r50, -1;
	@%p4 bra 	$L__BB2_8;
	cvt.s64.s32 	%rd19, %r39;
	add.s64 	%rd12, %rd3, %rd19;
	ld.global.u8 	%rs1, [%rd12];
	setp.ne.s16 	%p5, %rs1, 0;
	@%p5 bra 	$L__BB2_8;
	mov.b16 	%rs2, 1;
	st.global.u8 	[%rd12], %rs2;
	setp.ge.s32 	%p6, %r39, %r4;
	@%p6 bra 	$L__BB2_8;
	add.s64 	%rd21, %rd12, %rd20;
	mov.b16 	%rs3, 1;
	st.global.u8 	[%rd21], %rs3;
$L__BB2_8:
	add.s32 	%r126, %r126, 1;
	cvt.rn.f32.u32 	%f3, %r126;
	setp.gt.f32 	%p7, %f1, %f3;
	@%p7 bra 	$L__BB2_3;
$L__BB2_9:
	bar.sync 	0;
	ret;
$L__BB2_10:
	and.b32  	%r5, %r41, 3;
	and.b32  	%r6, %r41, 2147483644;
	mov.b32 	%r116, 0;
	cvt.u64.u32 	%rd45, %r4;
	mul.wide.u32 	%rd39, %r3, 4;
$L__BB2_11:
	mad.lo.s32 	%r8, %r116, %r2, %r1;
	setp.ge.s32 	%p8, %r8, %r41;
	@%p8 bra 	$L__BB2_64;
	mul.wide.s32 	%rd22, %r8, 4;
	add.s64 	%rd23, %rd4, %rd22;
	ld.global.u32 	%r52, [%rd23];
	setp.ne.s32 	%p9, %r52, -1;
	@%p9 bra 	$L__BB2_64;
	cvt.s64.s32 	%rd24, %r8;
	add.s64 	%rd5, %rd3, %rd24;
	ld.global.u8 	%rs4, [%rd5];
	setp.eq.s16 	%p10, %rs4, 0;
	@%p10 bra 	$L__BB2_14;
	bra.uni 	$L__BB2_64;
$L__BB2_14:
	setp.lt.u32 	%p11, %r41, 4;
	mul.lo.s32 	%r27, %r8, %r41;
	mov.b32 	%r122, 0;
	@%p11 bra 	$L__BB2_57;
	mov.b32 	%r117, 0;
$L__BB2_16:
	add.s32 	%r55, %r117, %r27;
	cvt.s64.s32 	%rd25, %r55;
	add.s64 	%rd6, %rd2, %rd25;
	ld.global.u8 	%rs5, [%rd6];
	setp.ne.s16 	%p12, %rs5, 1;
	mul.wide.u32 	%rd26, %r117, 4;
	add.s64 	%rd7, %rd4, %rd26;
	add.s32 	%r56, %r117, %r3;
	mul.wide.u32 	%rd27, %r56, 4;
	add.s64 	%rd8, %rd4, %rd27;
	@%p12 bra 	$L__BB2_26;
	ld.global.u32 	%r118, [%rd7];
	setp.ne.s32 	%p13, %r118, 0;
	@%p13 bra 	$L__BB2_24;
	mov.b32 	%r57, 1;
	st.global.u32 	[%rd7], %r57;
	setp.lt.u32 	%p14, %r117, %r3;
	@%p14 bra 	$L__BB2_21;
	sub.s32 	%r58, %r117, %r3;
	mul.wide.u32 	%rd28, %r58, 4;
	add.s64 	%rd29, %rd4, %rd28;
	ld.global.u32 	%r59, [%rd29];
	setp.ne.s32 	%p15, %r59, 1;
	@%p15 bra 	$L__BB2_23;
	mov.b32 	%r60, 1;
	st.global.u32 	[%rd1+4], %r60;
	bra.uni 	$L__BB2_23;
$L__BB2_21:
	ld.global.u32 	%r61, [%rd8];
	setp.ne.s32 	%p16, %r61, 1;
	@%p16 bra 	$L__BB2_23;
	mov.b32 	%r62, 1;
	st.global.u32 	[%rd1+4], %r62;
$L__BB2_23:
	mov.b32 	%r63, 1;
	st.global.u32 	[%rd1], %r63;
	ld.global.u32 	%r118, [%rd7];
$L__BB2_24:
	setp.ne.s32 	%p17, %r118, -1;
	@%p17 bra 	$L__BB2_26;
	mov.b32 	%r64, 1;
	st.global.u32 	[%rd1+4], %r64;
$L__BB2_26:
	add.s32 	%r13, %r117, 1;
	ld.global.u8 	%rs6, [%rd6+1];
	setp.ne.s16 	%p18, %rs6, 1;
	@%p18 bra 	$L__BB2_36;
	ld.global.u32 	%r119, [%rd7+4];
	setp.ne.s32 	%p19, %r119, 0;
	@%p19 bra 	$L__BB2_34;
	mov.b32 	%r65, 1;
	st.global.u32 	[%rd7+4], %r65;
	setp.lt.u32 	%p20, %r13, %r3;
	@%p20 bra 	$L__BB2_31;
	sub.s32 	%r66, %r13, %r3;
	mul.wide.u32 	%rd30, %r66, 4;
	add.s64 	%rd31, %rd4, %rd30;
	ld.global.u32 	%r67, [%rd31];
	setp.ne.s32 	%p21, %r67, 1;
	@%p21 bra 	$L__BB2_33;
	mov.b32 	%r68, 1;
	st.global.u32 	[%rd1+4], %r68;
	bra.uni 	$L__BB2_33;
$L__BB2_31:
	ld.global.u32 	%r69, [%rd8+4];
	setp.ne.s32 	%p22, %r69, 1;
	@%p22 bra 	$L__BB2_33;
	mov.b32 	%r70, 1;
	st.global.u32 	[%rd1+4], %r70;
$L__BB2_33:
	mov.b32 	%r71, 1;
	st.global.u32 	[%rd1], %r71;
	ld.global.u32 	%r119, [%rd7+4];
$L__BB2_34:
	setp.ne.s32 	%p23, %r119, -1;
	@%p23 bra 	$L__BB2_36;
	mov.b32 	%r72, 1;
	st.global.u32 	[%rd1+4], %r72;
$L__BB2_36:
	add.s32 	%r17, %r117, 2;
	ld.global.u8 	%rs7, [%rd6+2];
	setp.ne.s16 	%p24, %rs7, 1;
	@%p24 bra 	$L__BB2_46;
	ld.global.u32 	%r120, [%rd7+8];
	setp.ne.s32 	%p25, %r120, 0;
	@%p25 bra 	$L__BB2_44;
	mov.b32 	%r73, 1;
	st.global.u32 	[%rd7+8], %r73;
	setp.lt.u32 	%p26, %r17, %r3;
	@%p26 bra 	$L__BB2_41;
	sub.s32 	%r74, %r17, %r3;
	mul.wide.u32 	%rd32, %r74, 4;
	add.s64 	%rd33, %rd4, %rd32;
	ld.global.u32 	%r75, [%rd33];
	setp.ne.s32 	%p27, %r75, 1;
	@%p27 bra 	$L__BB2_43;
	mov.b32 	%r76, 1;
	st.global.u32 	[%rd1+4], %r76;
	bra.uni 	$L__BB2_43;
$L__BB2_41:
	ld.global.u32 	%r77, [%rd8+8];
	setp.ne.s32 	%p28, %r77, 1;
	@%p28 bra 	$L__BB2_43;
	mov.b32 	%r78, 1;
	st.global.u32 	[%rd1+4], %r78;
$L__BB2_43:
	mov.b32 	%r79, 1;
	st.global.u32 	[%rd1], %r79;
	ld.global.u32 	%r120, [%rd7+8];
$L__BB2_44:
	setp.ne.s32 	%p29, %r120, -1;
	@%p29 bra 	$L__BB2_46;
	mov.b32 	%r80, 1;
	st.global.u32 	[%rd1+4], %r80;
$L__BB2_46:
	add.s32 	%r21, %r117, 3;
	ld.global.u8 	%rs8, [%rd6+3];
	setp.ne.s16 	%p30, %rs8, 1;
	@%p30 bra 	$L__BB2_56;
	ld.global.u32 	%r121, [%rd7+12];
	setp.ne.s32 	%p31, %r121, 0;
	@%p31 bra 	$L__BB2_54;
	mov.b32 	%r81, 1;
	st.global.u32 	[%rd7+12], %r81;
	setp.lt.u32 	%p32, %r21, %r3;
	@%p32 bra 	$L__BB2_51;
	sub.s32 	%r82, %r21, %r3;
	mul.wide.u32 	%rd34, %r82, 4;
	add.s64 	%rd35, %rd4, %rd34;
	ld.global.u32 	%r83, [%rd35];
	setp.ne.s32 	%p33, %r83, 1;
	@%p33 bra 	$L__BB2_53;
	mov.b32 	%r84, 1;
	st.global.u32 	[%rd1+4], %r84;
	bra.uni 	$L__BB2_53;
$L__BB2_51:
	ld.global.u32 	%r85, [%rd8+12];
	setp.ne.s32 	%p34, %r85, 1;
	@%p34 bra 	$L__BB2_53;
	mov.b32 	%r86, 1;
	st.global.u32 	[%rd1+4], %r86;
$L__BB2_53:
	mov.b32 	%r87, 1;
	st.global.u32 	[%rd1], %r87;
	ld.global.u32 	%r121, [%rd7+12];
$L__BB2_54:
	setp.ne.s32 	%p35, %r121, -1;
	@%p35 bra 	$L__BB2_56;
	mov.b32 	%r88, 1;
	st.global.u32 	[%rd1+4], %r88;
$L__BB2_56:
	add.s32 	%r117, %r117, 4;
	setp.eq.s32 	%p36, %r117, %r6;
	mov.u32 	%r122, %r6;
	@%p36 bra 	$L__BB2_57;
	bra.uni 	$L__BB2_16;
$L__BB2_57:
	setp.eq.s32 	%p37, %r5, 0;
	@%p37 bra 	$L__BB2_92;
	add.s32 	%r89, %r122, %r27;
	cvt.s64.s32 	%rd36, %r89;
	add.s64 	%rd9, %rd2, %rd36;
	ld.global.u8 	%rs9, [%rd9];
	setp.ne.s16 	%p38, %rs9, 1;
	mul.wide.u32 	%rd37, %r122, 4;
	add.s64 	%rd10, %rd4, %rd37;
	sub.s32 	%r90, %r122, %r3;
	mul.wide.u32 	%rd38, %r90, 4;
	add.s64 	%rd11, %rd4, %rd38;
	@%p38 bra 	$L__BB2_70;
	ld.global.u32 	%r123, [%rd10];
	setp.ne.s32 	%p39, %r123, 0;
	@%p39 bra 	$L__BB2_68;
	mov.b32 	%r91, 1;
	st.global.u32 	[%rd10], %r91;
	setp.lt.u32 	%p40, %r122, %r3;
	@%p40 bra 	$L__BB2_65;
	ld.global.u32 	%r92, [%rd11];
	setp.ne.s32 	%p41, %r92, 1;
	@%p41 bra 	$L__BB2_67;
	mov.b32 	%r93, 1;
	st.global.u32 	[%rd1+4], %r93;
	bra.uni 	$L__BB2_67;
$L__BB2_63:
	add.s64 	%rd46, %rd5, %rd45;
	mov.b16 	%rs13, 1;
	st.global.u8 	[%rd46], %rs13;
$L__BB2_64:
	add.s32 	%r116, %r116, 1;
	cvt.rn.f32.u32 	%f4, %r116;
	setp.gt.f32 	%p59, %f1, %f4;
	@%p59 bra 	$L__BB2_11;
	bra.uni 	$L__BB2_9;
$L__BB2_65:
	add.s64 	%rd40, %rd10, %rd39;
	ld.global.u32 	%r94, [%rd40];
	setp.ne.s32 	%p42, %r94, 1;
	@%p42 bra 	$L__BB2_67;
	mov.b32 	%r95, 1;
	st.global.u32 	[%rd1+4], %r95;
$L__BB2_67:
	mov.b32 	%r96, 1;
	st.global.u32 	[%rd1], %r96;
	ld.global.u32 	%r123, [%rd10];
$L__BB2_68:
	setp.ne.s32 	%p43, %r123, -1;
	@%p43 bra 	$L__BB2_70;
	mov.b32 	%r97, 1;
	st.global.u32 	[%rd1+4], %r97;
$L__BB2_70:
	setp.eq.s32 	%p44, %r5, 1;
	@%p44 bra 	$L__BB2_92;
	ld.global.u8 	%rs10, [%rd9+1];
	setp.ne.s16 	%p45, %rs10, 1;
	@%p45 bra 	$L__BB2_81;
	ld.global.u32 	%r124, [%rd10+4];
	setp.ne.s32 	%p46, %r124, 0;
	@%p46 bra 	$L__BB2_79;
	mov.b32 	%r98, 1;
	st.global.u32 	[%rd10+4], %r98;
	add.s32 	%r99, %r122, 1;
	setp.lt.u32 	%p47, %r99, %r3;
	@%p47 bra 	$L__BB2_76;
	ld.global.u32 	%r100, [%rd11+4];
	setp.ne.s32 	%p48, %r100, 1;
	@%p48 bra 	$L__BB2_78;
	mov.b32 	%r101, 1;
	st.global.u32 	[%rd1+4], %r101;
	bra.uni 	$L__BB2_78;
$L__BB2_76:
	shl.b32 	%r102, %r3, 2;
	cvt.u64.u32 	%rd41, %r102;
	add.s64 	%rd42, %rd10, %rd41;
	ld.global.u32 	%r103, [%rd42+4];
	setp.ne.s32 	%p49, %r103, 1;
	@%p49 bra 	$L__BB2_78;
	mov.b32 	%r104, 1;
	st.global.u32 	[%rd1+4], %r104;
$L__BB2_78:
	mov.b32 	%r105, 1;
	st.global.u32 	[%rd1], %r105;
	ld.global.u32 	%r124, [%rd10+4];
$L__BB2_79:
	setp.ne.s32 	%p50, %r124, -1;
	@%p50 bra 	$L__BB2_81;
	mov.b32 	%r106, 1;
	st.global.u32 	[%rd1+4], %r106;
$L__BB2_81:
	setp.eq.s32 	%p51, %r5, 2;
	@%p51 bra 	$L__BB2_92;
	ld.global.u8 	%rs11, [%rd9+2];
	setp.ne.s16 	%p52, %rs11, 1;
	@%p52 bra 	$L__BB2_92;
	ld.global.u32 	%r125, [%rd10+8];
	setp.ne.s32 	%p53, %r125, 0;
	@%p53 bra 	$L__BB2_90;
	mov.b32 	%r107, 1;
	st.global.u32 	[%rd10+8], %r107;
	add.s32 	%r108, %r122, 2;
	setp.lt.u32 	%p54, %r108, %r3;
	@%p54 bra 	$L__BB2_87;
	ld.global.u32 	%r109, [%rd11+8];
	setp.ne.s32 	%p55, %r109, 1;
	@%p55 bra 	$L__BB2_89;
	mov.b32 	%r110, 1;
	st.global.u32 	[%rd1+4], %r110;
	bra.uni 	$L__BB2_89;
$L__BB2_87:
	shl.b32 	%r111, %r3, 2;
	cvt.u64.u32 	%rd43, %r111;
	add.s64 	%rd44, %rd10, %rd43;
	ld.global.u32 	%r112, [%rd44+8];
	setp.ne.s32 	%p56, %r112, 1;
	@%p56 bra 	$L__BB2_89;
	mov.b32 	%r113, 1;
	st.global.u32 	[%rd1+4], %r113;
$L__BB2_89:
	mov.b32 	%r114, 1;
	st.global.u32 	[%rd1], %r114;
	ld.global.u32 	%r125, [%rd10+8];
$L__BB2_90:
	setp.ne.s32 	%p57, %r125, -1;
	@%p57 bra 	$L__BB2_92;
	mov.b32 	%r115, 1;
	st.global.u32 	[%rd1+4], %r115;
$L__BB2_92:
	mov.b16 	%rs12, 1;
	st.global.u8 	[%rd5], %rs12;
	setp.lt.s32 	%p58, %r8, %r4;
	@%p58 bra 	$L__BB2_63;
	bra.uni 	$L__BB2_64;

}
	// .globl	_Z11completeSolPiiPb
.visible .entry _Z11completeSolPiiPb(
	.param .u64 .ptr .align 1 _Z11completeSolPiiPb_param_0,
	.param .u32 _Z11completeSolPiiPb_param_1,
	.param .u64 .ptr .align 1 _Z11completeSolPiiPb_param_2
)
{
	.reg .pred 	%p<14>;
	.reg .b16 	%rs<3>;
	.reg .b32 	%r<31>;
	.reg .b32 	%f<4>;
	.reg .b64 	%rd<13>;

	ld.param.u64 	%rd5, [_Z11completeSolPiiPb_param_0];
	ld.param.u32 	%r11, [_Z11completeSolPiiPb_param_1];
	ld.param.u64 	%rd6, [_Z11completeSolPiiPb_param_2];
	cvta.to.global.u64 	%rd1, %rd6;
	mov.u32 	%r12, %ctaid.x;
	mov.u32 	%r13, %ntid.x;
	mul.lo.s32 	%r1, %r12, %r13;
	mov.u32 	%r14, %nctaid.x;
	mul.lo.s32 	%r2, %r13, %r14;
	div.u32 	%r15, %r11, %r2;
	cvt.rn.f32.u32 	%f2, %r15;
	add.f32 	%f1, %f2, 0f3F800000;
	setp.leu.f32 	%p1, %f1, 0f00000000;
	@%p1 bra 	$L__BB3_18;
	shr.u32 	%r17, %r11, 31;
	add.s32 	%r18, %r11, %r17;
	shr.s32 	%r3, %r18, 1;
	mov.u32 	%r19, %tid.x;
	add.s32 	%r4, %r1, %r19;
	cvta.to.global.u64 	%rd2, %rd5;
	mov.b32 	%r29, 0;
	mul.wide.s32 	%rd8, %r3, 4;
$L__BB3_2:
	mad.lo.s32 	%r6, %r29, %r2, %r4;
	setp.ge.s32 	%p2, %r6, %r3;
	@%p2 bra 	$L__BB3_17;
	mul.wide.s32 	%rd7, %r6, 4;
	add.s64 	%rd3, %rd2, %rd7;
	ld.global.u32 	%r30, [%rd3];
	setp.ne.s32 	%p3, %r30, 0;
	add.s64 	%rd4, %rd3, %rd8;
	@%p3 bra 	$L__BB3_10;
	ld.global.u32 	%r8, [%rd4];
	setp.eq.s32 	%p4, %r8, 0;
	mov.b32 	%r30, 0;
	@%p4 bra 	$L__BB3_10;
	cvt.s64.s32 	%rd9, %r6;
	add.s64 	%rd10, %rd1, %rd9;
	ld.global.u8 	%rs1, [%rd10];
	setp.ne.s16 	%p5, %rs1, 1;
	@%p5 bra 	$L__BB3_10;
	setp.eq.s32 	%p6, %r8, -1;
	@%p6 bra 	$L__BB3_9;
	setp.ne.s32 	%p7, %r8, 1;
	@%p7 bra 	$L__BB3_10;
	mov.b32 	%r30, -1;
	st.global.u32 	[%rd3], %r30;
	bra.uni 	$L__BB3_10;
$L__BB3_9:
	mov.b32 	%r30, 1;
	st.global.u32 	[%rd3], %r30;
$L__BB3_10:
	setp.eq.s32 	%p8, %r30, 0;
	@%p8 bra 	$L__BB3_17;
	ld.global.u32 	%r25, [%rd4];
	setp.ne.s32 	%p9, %r25, 0;
	@%p9 bra 	$L__BB3_17;
	add.s32 	%r26, %r6, %r3;
	cvt.s64.s32 	%rd11, %r26;
	add.s64 	%rd12, %rd1, %rd11;
	ld.global.u8 	%rs2, [%rd12];
	setp.ne.s16 	%p10, %rs2, 1;
	@%p10 bra 	$L__BB3_17;
	setp.eq.s32 	%p11, %r30, -1;
	@%p11 bra 	$L__BB3_16;
	setp.ne.s32 	%p12, %r30, 1;
	@%p12 bra 	$L__BB3_17;
	mov.b32 	%r28, -1;
	st.global.u32 	[%rd4], %r28;
	bra.uni 	$L__BB3_17;
$L__BB3_16:
	mov.b32 	%r27, 1;
	st.global.u32 	[%rd4], %r27;
$L__BB3_17:
	add.s32 	%r29, %r29, 1;
	cvt.rn.f32.u32 	%f3, %r29;
	setp.gt.f32 	%p13, %f1, %f3;
	@%p13 bra 	$L__BB3_2;
$L__BB3_18:
	bar.sync 	0;
	ret;

}
	// .globl	_Z11saveNextSolPiS_ii
.visible .entry _Z11saveNextSolPiS_ii(
	.param .u64 .ptr .align 1 _Z11saveNextSolPiS_ii_param_0,
	.param .u64 .ptr .align 1 _Z11saveNextSolPiS_ii_param_1,
	.param .u32 _Z11saveNextSolPiS_ii_param_2,
	.param .u32 _Z11saveNextSolPiS_ii_param_3
)
{
	.reg .pred 	%p<4>;
	.reg .b32 	%r<19>;
	.reg .b32 	%f<4>;
	.reg .b64 	%rd<9>;

	ld.param.u64 	%rd3, [_Z11saveNextSolPiS_ii_param_0];
	ld.param.u64 	%rd4, [_Z11saveNextSolPiS_ii_param_1];
	ld.param.u32 	%r8, [_Z11saveNextSolPiS_ii_param_2];
	ld.param.u32 	%r9, [_Z11saveNextSolPiS_ii_param_3];
	mov.u32 	%r10, %ctaid.x;
	mov.u32 	%r11, %ntid.x;
	mul.lo.s32 	%r1, %r10, %r11;
	mov.u32 	%r12, %nctaid.x;
	mul.lo.s32 	%r2, %r11, %r12;
	div.u32 	%r13, %r8, %r2;
	cvt.rn.f32.u32 	%f2, %r13;
	add.f32 	%f1, %f2, 0f3F800000;
	setp.leu.f32 	%p1, %f1, 0f00000000;
	@%p1 bra 	$L__BB4_5;
	mul.lo.s32 	%r3, %r9, %r8;
	mov.u32 	%r15, %tid.x;
	add.s32 	%r4, %r1, %r15;
	cvta.to.global.u64 	%rd1, %rd4;
	cvta.to.global.u64 	%rd2, %rd3;
	mov.b32 	%r18, 0;
$L__BB4_2:
	mad.lo.s32 	%r6, %r18, %r2, %r4;
	setp.ge.s32 	%p2, %r6, %r8;
	@%p2 bra 	$L__BB4_4;
	mul.wide.s32 	%rd5, %r6, 4;
	add.s64 	%rd6, %rd1, %rd5;
	ld.global.u32 	%r16, [%rd6];
	add.s32 	%r17, %r6, %r3;
	mul.wide.s32 	%rd7, %r17, 4;
	add.s64 	%rd8, %rd2, %rd7;
	st.global.u32 	[%rd8], %r16;
$L__BB4_4:
	add.s32 	%r18, %r18, 1;
	cvt.rn.f32.u32 	%f3, %r18;
	setp.gt.f32 	%p3, %f1, %f3;
	@%p3 bra 	$L__BB4_2;
$L__BB4_5:
	bar.sync 	0;
	ret;

}
	// .globl	_Z11copyNextSolPiS_ii
.visible .entry _Z11copyNextSolPiS_ii(
	.param .u64 .ptr .align 1 _Z11copyNextSolPiS_ii_param_0,
	.param .u64 .ptr .align 1 _Z11copyNextSolPiS_ii_param_1,
	.param .u32 _Z11copyNextSolPiS_ii_param_2,
	.param .u32 _Z11copyNextSolPiS_ii_param_3
)
{
	.reg .pred 	%p<4>;
	.reg .b32 	%r<19>;
	.reg .b32 	%f<4>;
	.reg .b64 	%rd<9>;

	ld.param.u64 	%rd3, [_Z11copyNextSolPiS_ii_param_0];
	ld.param.u64 	%rd4, [_Z11copyNextSolPiS_ii_param_1];
	ld.param.u32 	%r8, [_Z11copyNextSolPiS_ii_param_2];
	ld.param.u32 	%r9, [_Z11copyNextSolPiS_ii_param_3];
	mov.u32 	%r10, %ctaid.x;
	mov.u32 	%r11, %ntid.x;
	mul.lo.s32 	%r1, %r10, %r11;
	mov.u32 	%r12, %nctaid.x;
	mul.lo.s32 	%r2, %r11, %r12;
	div.u32 	%r13, %r8, %r2;
	cvt.rn.f32.u32 	%f2, %r13;
	add.f32 	%f1, %f2, 0f3F800000;
	setp.leu.f32 	%p1, %f1, 0f00000000;
	@%p1 bra 	$L__BB5_5;
	mul.lo.s32 	%r3, %r9, %r8;
	mov.u32 	%r15, %tid.x;
	add.s32 	%r4, %r1, %r15;
	cvta.to.global.u64 	%rd1, %rd3;
	cvta.to.global.u64 	%rd2, %rd4;
	mov.b32 	%r18, 0;
$L__BB5_2:
	mad.lo.s32 	%r6, %r18, %r2, %r4;
	setp.ge.s32 	%p2, %r6, %r8;
	@%p2 bra 	$L__BB5_4;
	add.s32 	%r16, %r6, %r3;
	mul.wide.s32 	%rd5, %r16, 4;
	add.s64 	%rd6, %rd1, %rd5;
	ld.global.u32 	%r17, [%rd6];
	mul.wide.s32 	%rd7, %r6, 4;
	add.s64 	%rd8, %rd2, %rd7;
	st.global.u32 	[%rd8], %r17;
$L__BB5_4:
	add.s32 	%r18, %r18, 1;
	cvt.rn.f32.u32 	%f3, %r18;
	setp.gt.f32 	%p3, %f1, %f3;
	@%p3 bra 	$L__BB5_2;
$L__BB5_5:
	bar.sync 	0;
	ret;

}
	// .globl	_Z11checkNewSolPiS_iiS_
.visible .entry _Z11checkNewSolPiS_iiS_(
	.param .u64 .ptr .align 1 _Z11checkNewSolPiS_iiS__param_0,
	.param .u64 .ptr .align 1 _Z11checkNewSolPiS_iiS__param_1,
	.param .u32 _Z11checkNewSolPiS_iiS__param_2,
	.param .u32 _Z11checkNewSolPiS_iiS__param_3,
	.param .u64 .ptr .align 1 _Z11checkNewSolPiS_iiS__param_4
)
{
	.reg .pred 	%p<12>;
	.reg .b32 	%r<32>;
	.reg .b32 	%f<5>;
	.reg .b64 	%rd<11>;

	ld.param.u64 	%rd4, [_Z11checkNewSolPiS_iiS__param_0];
	ld.param.u64 	%rd5, [_Z11checkNewSolPiS_iiS__param_1];
	ld.param.u32 	%r12, [_Z11checkNewSolPiS_iiS__param_2];
	ld.param.u32 	%r13, [_Z11checkNewSolPiS_iiS__param_3];
	ld.param.u64 	%rd6, [_Z11checkNewSolPiS_iiS__param_4];
	mov.u32 	%r14, %ctaid.x;
	mov.u32 	%r15, %ntid.x;
	mov.u32 	%r16, %tid.x;
	mad.lo.s32 	%r1, %r14, %r15, %r16;
	mov.u32 	%r17, %nctaid.x;
	mul.lo.s32 	%r2, %r15, %r17;
	div.u32 	%r18, %r12, %r2;
	cvt.rn.f32.u32 	%f2, %r18;
	add.f32 	%f1, %f2, 0f3F800000;
	setp.leu.f32 	%p1, %f1, 0f00000000;
	@%p1 bra 	$L__BB6_14;
	cvta.to.global.u64 	%rd1, %rd6;
	setp.lt.s32 	%p2, %r12, 1;
	@%p2 bra 	$L__BB6_10;
	cvta.to.global.u64 	%rd2, %rd5;
	cvta.to.global.u64 	%rd3, %rd4;
	mov.b32 	%r28, 0;
$L__BB6_3:
	mad.lo.s32 	%r4, %r28, %r2, %r1;
	setp.ge.s32 	%p7, %r4, %r13;
	@%p7 bra 	$L__BB6_9;
	mul.lo.s32 	%r5, %r4, %r12;
	mov.b32 	%r29, 0;
$L__BB6_5:
	add.s32 	%r24, %r29, %r5;
	mul.wide.s32 	%rd7, %r24, 4;
	add.s64 	%rd8, %rd2, %rd7;
	ld.global.u32 	%r25, [%rd8];
	mul.wide.u32 	%rd9, %r29, 4;
	add.s64 	%rd10, %rd3, %rd9;
	ld.global.u32 	%r26, [%rd10];
	setp.ne.s32 	%p8, %r25, %r26;
	mov.u32 	%r30, %r29;
	@%p8 bra 	$L__BB6_7;
	add.s32 	%r29, %r29, 1;
	setp.eq.s32 	%p9, %r29, %r12;
	mov.u32 	%r30, %r12;
	@%p9 bra 	$L__BB6_7;
	bra.uni 	$L__BB6_5;
$L__BB6_7:
	setp.eq.s32 	%p10, %r30, %r12;
	@%p10 bra 	$L__BB6_8;
	bra.uni 	$L__BB6_9;
$L__BB6_8:
	mov.b32 	%r27, 1;
	st.global.u32 	[%rd1+8], %r27;
$L__BB6_9:
	add.s32 	%r28, %r28, 1;
	cvt.rn.f32.u32 	%f4, %r28;
	setp.gt.f32 	%p11, %f1, %f4;
	@%p11 bra 	$L__BB6_3;
	bra.uni 	$L__BB6_14;
$L__BB6_10:
	mov.b32 	%r31, 0;
$L__BB6_11:
	setp.ne.s32 	%p3, %r12, 0;
	mad.lo.s32 	%r20, %r31, %r2, %r1;
	setp.ge.s32 	%p4, %r20, %r13;
	or.pred  	%p5, %p4, %p3;
	@%p5 bra 	$L__BB6_13;
	mov.b32 	%r21, 1;
	st.global.u32 	[%rd1+8], %r21;
$L__BB6_13:
	add.s32 	%r31, %r31, 1;
	cvt.rn.f32.u32 	%f3, %r31;
	setp.gt.f32 	%p6, %f1, %f3;
	@%p6 bra 	$L__BB6_11;
$L__BB6_14:
	bar.sync 	0;
	ret;

}


// ===== COMPILED SASS (sm_100) =====

	.target	sm_100

	.elftype	@"ET_EXEC"


//--------------------- .note.nv.tkinfo           --------------------------
	.section	.note.nv.tkinfo,"",@"SHT_NOTE"
	.sectionflags	@"SHF_NOTE_NV_TKINFO"
	.tkinfo
        /*0018*/ 	.word	0x00000002
        /*0030*/ 	.string	""
        /*0030*/ 	.string	"ptxas"
        /*0030*/ 	.string	"Cuda compilation tools, release 13.0, V13.0.88"
        /*0030*/ 	.string	"Build cuda_13.0.r13.0/compiler.36424714_0"
        /*0030*/ 	.string	"-arch sm_100 -m 64 "



//--------------------- .note.nv.cuinfo           --------------------------
	.section	.note.nv.cuinfo,"",@"SHT_NOTE"
	.sectionflags	@"SHF_NOTE_NV_CUINFO"
        /*0018*/ 	.short	0x0002
        /*001a*/ 	.short	0x0064
        /*001c*/ 	.short	0x0082
	.zero		2


//--------------------- .nv.info                  --------------------------
	.section	.nv.info,"",@"SHT_CUDA_INFO"
	.align	4


	//----- nvinfo : EIATTR_REGCOUNT
	.align		4
        /*0000*/ 	.byte	0x04, 0x2f
        /*0002*/ 	.short	(.L_1 - .L_0)
	.align		4
.L_0:
        /*0004*/ 	.word	index@(_Z17createConstraintsPbil)
        /*0008*/ 	.word	0x00000019


	//----- nvinfo : EIATTR_FRAME_SIZE
	.align		4
.L_1:
        /*000c*/ 	.byte	0x04, 0x11
        /*000e*/ 	.short	(.L_3 - .L_2)
	.align		4
.L_2:
        /*0010*/ 	.word	index@($__internal_0_$__cuda_sm20_div_s64)
        /*0014*/ 	.word	0x00000000


	//----- nvinfo : EIATTR_FRAME_SIZE
	.align		4
.L_3:
        /*0018*/ 	.byte	0x04, 0x11
        /*001a*/ 	.short	(.L_5 - .L_4)
	.align		4
.L_4:
        /*001c*/ 	.word	index@(_Z17createConstraintsPbil)
        /*0020*/ 	.word	0x00000000


	//----- nvinfo : EIATTR_REGCOUNT
	.align		4
.L_5:
        /*0024*/ 	.byte	0x04, 0x2f
        /*0026*/ 	.short	(.L_7 - .L_6)
	.align		4
.L_6:
        /*0028*/ 	.word	index@(_Z13checkDiagonalPbiPiS0_)
        /*002c*/ 	.word	0x00000018


	//----- nvinfo : EIATTR_FRAME_SIZE
	.align		4
.L_7:
        /*0030*/ 	.byte	0x04, 0x11
        /*0032*/ 	.short	(.L_9 - .L_8)
	.align		4
.L_8:
        /*0034*/ 	.word	index@(_Z13checkDiagonalPbiPiS0_)
        /*0038*/ 	.word	0x00000000


	//----- nvinfo : EIATTR_REGCOUNT
	.align		4
.L_9:
        /*003c*/ 	.byte	0x04, 0x2f
        /*003e*/ 	.short	(.L_11 - .L_10)
	.align		4
.L_10:
        /*0040*/ 	.word	index@(_Z8checkRowPbPiiS0_S_S_)
        /*0044*/ 	.word	0x0000001c


	//----- nvinfo : EIATTR_FRAME_SIZE
	.align		4
.L_11:
        /*0048*/ 	.byte	0x04, 0x11
        /*004a*/ 	.short	(.L_13 - .L_12)
	.align		4
.L_12:
        /*004c*/ 	.word	index@(_Z8checkRowPbPiiS0_S_S_)
        /*0050*/ 	.word	0x00000000


	//----- nvinfo : EIATTR_REGCOUNT
	.align		4
.L_13:
        /*0054*/ 	.byte	0x04, 0x2f
        /*0056*/ 	.short	(.L_15 - .L_14)
	.align		4
.L_14:
        /*0058*/ 	.word	index@(_Z11completeSolPiiPb)
        /*005c*/ 	.word	0x00000012


	//----- nvinfo : EIATTR_FRAME_SIZE
	.align		4
.L_15:
        /*0060*/ 	.byte	0x04, 0x11
        /*0062*/ 	.short	(.L_17 - .L_16)
	.align		4
.L_16:
        /*0064*/ 	.word	index@(_Z11completeSolPiiPb)
        /*0068*/ 	.word	0x00000000


	//----- nvinfo : EIATTR_REGCOUNT
	.align		4
.L_17:
        /*006c*/ 	.byte	0x04, 0x2f
        /*006e*/ 	.short	(.L_19 - .L_18)
	.align		4
.L_18:
        /*0070*/ 	.word	index@(_Z11saveNextSolPiS_ii)
        /*0074*/ 	.word	0x0000000f


	//----- nvinfo : EIATTR_FRAME_SIZE
	.align		4
.L_19:
        /*0078*/ 	.byte	0x04, 0x11
        /*007a*/ 	.short	(.L_21 - .L_20)
	.align		4
.L_20:
        /*007c*/ 	.word	index@(_Z11saveNextSolPiS_ii)
        /*0080*/ 	.word	0x00000000


	//----- nvinfo : EIATTR_REGCOUNT
	.align		4
.L_21:
        /*0084*/ 	.byte	0x04, 0x2f
        /*0086*/ 	.short	(.L_23 - .L_22)
	.align		4
.L_22:
        /*0088*/ 	.word	index@(_Z11copyNextSolPiS_ii)
        /*008c*/ 	.word	0x0000000f


	//----- nvinfo : EIATTR_FRAME_SIZE
	.align		4
.L_23:
        /*0090*/ 	.byte	0x04, 0x11
        /*0092*/ 	.short	(.L_25 - .L_24)
	.align		4
.L_24:
        /*0094*/ 	.word	index@(_Z11copyNextSolPiS_ii)
        /*0098*/ 	.word	0x00000000


	//----- nvinfo : EIATTR_REGCOUNT
	.align		4
.L_25:
        /*009c*/ 	.byte	0x04, 0x2f
        /*009e*/ 	.short	(.L_27 - .L_26)
	.align		4
.L_26:
        /*00a0*/ 	.word	index@(_Z11checkNewSolPiS_iiS_)
        /*00a4*/ 	.word	0x00000012


	//----- nvinfo : EIATTR_FRAME_SIZE
	.align		4
.L_27:
        /*00a8*/ 	.byte	0x04, 0x11
        /*00aa*/ 	.short	(.L_29 - .L_28)
	.align		4
.L_28:
        /*00ac*/ 	.word	index@(_Z11checkNewSolPiS_iiS_)
        /*00b0*/ 	.word	0x00000000


	//----- nvinfo : EIATTR_MIN_STACK_SIZE
	.align		4
.L_29:
        /*00b4*/ 	.byte	0x04, 0x12
        /*00b6*/ 	.short	(.L_31 - .L_30)
	.align		4
.L_30:
        /*00b8*/ 	.word	index@(_Z11checkNewSolPiS_iiS_)
        /*00bc*/ 	.word	0x00000000


	//----- nvinfo : EIATTR_MIN_STACK_SIZE
	.align		4
.L_31:
        /*00c0*/ 	.byte	0x04, 0x12
        /*00c2*/ 	.short	(.L_33 - .L_32)
	.align		4
.L_32:
        /*00c4*/ 	.word	index@(_Z11copyNextSolPiS_ii)
        /*00c8*/ 	.word	0x00000000


	//----- nvinfo : EIATTR_MIN_STACK_SIZE
	.align		4
.L_33:
        /*00cc*/ 	.byte	0x04, 0x12
        /*00ce*/ 	.short	(.L_35 - .L_34)
	.align		4
.L_34:
        /*00d0*/ 	.word	index@(_Z11saveNextSolPiS_ii)
        /*00d4*/ 	.word	0x00000000


	//----- nvinfo : EIATTR_MIN_STACK_SIZE
	.align		4
.L_35:
        /*00d8*/ 	.byte	0x04, 0x12
        /*00da*/ 	.short	(.L_37 - .L_36)
	.align		4
.L_36:
        /*00dc*/ 	.word	index@(_Z11completeSolPiiPb)
        /*00e0*/ 	.word	0x00000000


	//----- nvinfo : EIATTR_MIN_STACK_SIZE
	.align		4
.L_37:
        /*00e4*/ 	.byte	0x04, 0x12
        /*00e6*/ 	.short	(.L_39 - .L_38)
	.align		4
.L_38:
        /*00e8*/ 	.word	index@(_Z8checkRowPbPiiS0_S_S_)
        /*00ec*/ 	.word	0x00000000


	//----- nvinfo : EIATTR_MIN_STACK_SIZE
	.align		4
.L_39:
        /*00f0*/ 	.byte	0x04, 0x12
        /*00f2*/ 	.short	(.L_41 - .L_40)
	.align		4
.L_40:
        /*00f4*/ 	.word	index@(_Z13checkDiagonalPbiPiS0_)
        /*00f8*/ 	.word	0x00000000


	//----- nvinfo : EIATTR_MIN_STACK_SIZE
	.align		4
.L_41:
        /*00fc*/ 	.byte	0x04, 0x12
        /*00fe*/ 	.short	(.L_43 - .L_42)
	.align		4
.L_42:
        /*0100*/ 	.word	index@(_Z17createConstraintsPbil)
        /*0104*/ 	.word	0x00000000
.L_43:


//--------------------- .nv.compat                --------------------------
	.section	.nv.compat,"",@"SHT_CUDA_COMPAT_INFO"
	.align	4
        /*0000*/ 	.byte	0x02, 0x09, 0x00, 0x00, 0x02, 0x02, 0x01, 0x00, 0x02, 0x05, 0x05, 0x00, 0x03, 0x07, 0x01, 0x01
        /*0010*/ 	.byte	0x02, 0x03, 0x00, 0x00, 0x02, 0x06, 0x01, 0x00, 0x04, 0x0b, 0x08, 0x00, 0x01, 0x00, 0x00, 0x00
        /*0020*/ 	.byte	0x00, 0x00, 0x00, 0x00


//--------------------- .nv.info._Z11checkNewSolPiS_iiS_ --------------------------
	.section	.nv.info._Z11checkNewSolPiS_iiS_,"",@"SHT_CUDA_INFO"
	.sectionflags	@""
	.align	4


	//----- nvinfo : EIATTR_CUDA_API_VERSION
	.align		4
        /*0000*/ 	.byte	0x04, 0x37
        /*0002*/ 	.short	(.L_45 - .L_44)
.L_44:
        /*0004*/ 	.word	0x00000082


	//----- nvinfo : EIATTR_KPARAM_INFO
	.align		4
.L_45:
        /*0008*/ 	.byte	0x04, 0x17
        /*000a*/ 	.short	(.L_47 - .L_46)
.L_46:
        /*000c*/ 	.word	0x00000000
        /*0010*/ 	.short	0x0004
        /*0012*/ 	.short	0x0018
        /*0014*/ 	.byte	0x00, 0xf5, 0x21, 0x00


	//----- nvinfo : EIATTR_KPARAM_INFO
	.align		4
.L_47:
        /*0018*/ 	.byte	0x04, 0x17
        /*001a*/ 	.short	(.L_49 - .L_48)
.L_48:
        /*001c*/ 	.word	0x00000000
        /*0020*/ 	.short	0x0003
        /*0022*/ 	.short	0x0014
        /*0024*/ 	.byte	0x00, 0xf0, 0x11, 0x00


	//----- nvinfo : EIATTR_KPARAM_INFO
	.align		4
.L_49:
        /*0028*/ 	.byte	0x04, 0x17
        /*002a*/ 	.short	(.L_51 - .L_50)
.L_50:
        /*002c*/ 	.word	0x00000000
        /*0030*/ 	.short	0x0002
        /*0032*/ 	.short	0x0010
        /*0034*/ 	.byte	0x00, 0xf0, 0x11, 0x00


	//----- nvinfo : EIATTR_KPARAM_INFO
	.align		4
.L_51:
        /*0038*/ 	.byte	0x04, 0x17
        /*003a*/ 	.short	(.L_53 - .L_52)
.L_52:
        /*003c*/ 	.word	0x00000000
        /*0040*/ 	.short	0x0001
        /*0042*/ 	.short	0x0008
        /*0044*/ 	.byte	0x00, 0xf5, 0x21, 0x00


	//----- nvinfo : EIATTR_KPARAM_INFO
	.align		4
.L_53:
        /*0048*/ 	.byte	0x04, 0x17
        /*004a*/ 	.short	(.L_55 - .L_54)
.L_54:
        /*004c*/ 	.word	0x00000000
        /*0050*/ 	.short	0x0000
        /*0052*/ 	.short	0x0000
        /*0054*/ 	.byte	0x00, 0xf5, 0x21, 0x00


	//----- nvinfo : EIATTR_SPARSE_MMA_MASK
	.align		4
.L_55:
        /*0058*/ 	.byte	0x03, 0x50
        /*005a*/ 	.short	0x0000


	//----- nvinfo : EIATTR_MAXREG_COUNT
	.align		4
        /*005c*/ 	.byte	0x03, 0x1b
        /*005e*/ 	.short	0x00ff


	//----- nvinfo : EIATTR_NUM_BARRIERS
	.align		4
        /*0060*/ 	.byte	0x02, 0x4c
        /*0062*/ 	.byte	0x01
	.zero		1


	//----- nvinfo : EIATTR_MERCURY_ISA_VERSION
	.align		4
        /*0064*/ 	.byte	0x03, 0x5f
        /*0066*/ 	.short	0x0101


	//----- nvinfo : EIATTR_VRC_CTA_INIT_COUNT
	.align		4
        /*0068*/ 	.byte	0x02, 0x4a
	.zero		1
	.zero		1


	//----- nvinfo : EIATTR_EXIT_INSTR_OFFSETS
	.align		4
        /*006c*/ 	.byte	0x04, 0x1c
        /*006e*/ 	.short	(.L_57 - .L_56)


	//   ....[0]....
.L_56:
        /*0070*/ 	.word	0x000005c0


	//----- nvinfo : EIATTR_CRS_STACK_SIZE
	.align		4
.L_57:
        /*0074*/ 	.byte	0x04, 0x1e
        /*0076*/ 	.short	(.L_59 - .L_58)
.L_58:
        /*0078*/ 	.word	0x00000000


	//----- nvinfo : EIATTR_CBANK_PARAM_SIZE
	.align		4
.L_59:
        /*007c*/ 	.byte	0x03, 0x19
        /*007e*/ 	.short	0x0020


	//----- nvinfo : EIATTR_PARAM_CBANK
	.align		4
        /*0080*/ 	.byte	0x04, 0x0a
        /*0082*/ 	.short	(.L_61 - .L_60)
	.align		4
.L_60:
        /*0084*/ 	.word	index@(.nv.constant0._Z11checkNewSolPiS_iiS_)
        /*0088*/ 	.short	0x0380
        /*008a*/ 	.short	0x0020


	//----- nvinfo : EIATTR_SW_WAR
	.align		4
.L_61:
        /*008c*/ 	.byte	0x04, 0x36
        /*008e*/ 	.short	(.L_63 - .L_62)
.L_62:
        /*0090*/ 	.word	0x00000008
.L_63:


//--------------------- .nv.info._Z11copyNextSolPiS_ii --------------------------
	.section	.nv.info._Z11copyNextSolPiS_ii,"",@"SHT_CUDA_INFO"
	.sectionflags	@""
	.align	4


	//----- nvinfo : EIATTR_CUDA_API_VERSION
	.align		4
        /*0000*/ 	.byte	0x04, 0x37
        /*0002*/ 	.short	(.L_65 - .L_64)
.L_64:
        /*0004*/ 	.word	0x00000082


	//----- nvinfo : EIATTR_KPARAM_INFO
	.align		4
.L_65:
        /*0008*/ 	.byte	0x04, 0x17
        /*000a*/ 	.short	(.L_67 - .L_66)
.L_66:
        /*000c*/ 	.word	0x00000000
        /*0010*/ 	.short	0x0003
        /*0012*/ 	.short	0x0014
        /*0014*/ 	.byte	0x00, 0xf0, 0x11, 0x00


	//----- nvinfo : EIATTR_KPARAM_INFO
	.align		4
.L_67:
        /*0018*/ 	.byte	0x04, 0x17
        /*001a*/ 	.short	(.L_69 - .L_68)
.L_68:
        /*001c*/ 	.word	0x00000000
        /*0020*/ 	.short	0x0002
        /*0022*/ 	.short	0x0010
        /*0024*/ 	.byte	0x00, 0xf0, 0x11, 0x00


	//----- nvinfo : EIATTR_KPARAM_INFO
	.align		4
.L_69:
        /*0028*/ 	.byte	0x04, 0x17
        /*002a*/ 	.short	(.L_71 - .L_70)
.L_70:
        /*002c*/ 	.word	0x00000000
        /*0030*/ 	.short	0x0001
        /*0032*/ 	.short	0x0008
        /*0034*/ 	.byte	0x00, 0xf5, 0x21, 0x00


	//----- nvinfo : EIATTR_KPARAM_INFO
	.align		4
.L_71:
        /*0038*/ 	.byte	0x04, 0x17
        /*003a*/ 	.short	(.L_73 - .L_72)
.L_72:
        /*003c*/ 	.word	0x00000000
        /*0040*/ 	.short	0x0000
        /*0042*/ 	.short	0x0000
        /*0044*/ 	.byte	0x00, 0xf5, 0x21, 0x00


	//----- nvinfo : EIATTR_SPARSE_MMA_MASK
	.align		4
.L_73:
        /*0048*/ 	.byte	0x03, 0x50
        /*004a*/ 	.short	0x0000


	//----- nvinfo : EIATTR_MAXREG_COUNT
	.align		4
        /*004c*/ 	.byte	0x03, 0x1b
        /*004e*/ 	.short	0x00ff


	//----- nvinfo : EIATTR_NUM_BARRIERS
	.align		4
        /*0050*/ 	.byte	0x02, 0x4c
        /*0052*/ 	.byte	0x01
	.zero		1


	//----- nvinfo : EIATTR_MERCURY_ISA_VERSION
	.align		4
        /*0054*/ 	.byte	0x03, 0x5f
        /*0056*/ 	.short	0x0101


	//----- nvinfo : EIATTR_VRC_CTA_INIT_COUNT
	.align		4
        /*0058*/ 	.byte	0x02, 0x4a
	.zero		1
	.zero		1


	//----- nvinfo : EIATTR_EXIT_INSTR_OFFSETS
	.align		4
        /*005c*/ 	.byte	0x04, 0x1c
        /*005e*/ 	.short	(.L_75 - .L_74)


	//   ....[0]....
.L_74:
        /*0060*/ 	.word	0x00000340


	//----- nvinfo : EIATTR_CRS_STACK_SIZE
	.align		4
.L_75:
        /*0064*/ 	.byte	0x04, 0x1e
        /*0066*/ 	.short	(.L_77 - .L_76)
.L_76:
        /*0068*/ 	.word	0x00000000


	//----- nvinfo : EIATTR_CBANK_PARAM_SIZE
	.align		4
.L_77:
        /*006c*/ 	.byte	0x03, 0x19
        /*006e*/ 	.short	0x0018


	//----- nvinfo : EIATTR_PARAM_CBANK
	.align		4
        /*0070*/ 	.byte	0x04, 0x0a
        /*0072*/ 	.short	(.L_79 - .L_78)
	.align		4
.L_78:
        /*0074*/ 	.word	index@(.nv.constant0._Z11copyNextSolPiS_ii)
        /*0078*/ 	.short	0x0380
        /*007a*/ 	.short	0x0018


	//----- nvinfo : EIATTR_SW_WAR
	.align		4
.L_79:
        /*007c*/ 	.byte	0x04, 0x36
        /*007e*/ 	.short	(.L_81 - .L_80)
.L_80:
        /*0080*/ 	.word	0x00000008
.L_81:


//--------------------- .nv.info._Z11saveNextSolPiS_ii --------------------------
	.section	.nv.info._Z11saveNextSolPiS_ii,"",@"SHT_CUDA_INFO"
	.sectionflags	@""
	.align	4


	//----- nvinfo : EIATTR_CUDA_API_VERSION
	.align		4
        /*0000*/ 	.byte	0x04, 0x37
        /*0002*/ 	.short	(.L_83 - .L_82)
.L_82:
        /*0004*/ 	.word	0x00000082


	//----- nvinfo : EIATTR_KPARAM_INFO
	.align		4
.L_83:
        /*0008*/ 	.byte	0x04, 0x17
        /*000a*/ 	.short	(.L_85 - .L_84)
.L_84:
        /*000c*/ 	.word	0x00000000
        /*0010*/ 	.short	0x0003
        /*0012*/ 	.short	0x0014
        /*0014*/ 	.byte	0x00, 0xf0, 0x11, 0x00


	//----- nvinfo : EIATTR_KPARAM_INFO
	.align		4
.L_85:
        /*0018*/ 	.byte	0x04, 0x17
        /*001a*/ 	.short	(.L_87 - .L_86)
.L_86:
        /*001c*/ 	.word	0x00000000
        /*0020*/ 	.short	0x0002
        /*0022*/ 	.short	0x0010
        /*0024*/ 	.byte	0x00, 0xf0, 0x11, 0x00


	//----- nvinfo : EIATTR_KPARAM_INFO
	.align		4
.L_87:
        /*0028*/ 	.byte	0x04, 0x17
        /*002a*/ 	.short	(.L_89 - .L_88)
.L_88:
        /*002c*/ 	.word	0x00000000
        /*0030*/ 	.short	0x0001
        /*0032*/ 	.short	0x0008
        /*0034*/ 	.byte	0x00, 0xf5, 0x21, 0x00


	//----- nvinfo : EIATTR_KPARAM_INFO
	.align		4
.L_89:
        /*0038*/ 	.byte	0x04, 0x17
        /*003a*/ 	.short	(.L_91 - .L_90)
.L_90:
        /*003c*/ 	.word	0x00000000
        /*0040*/ 	.short	0x0000
        /*0042*/ 	.short	0x0000
        /*0044*/ 	.byte	0x00, 0xf5, 0x21, 0x00


	//----- nvinfo : EIATTR_SPARSE_MMA_MASK
	.align		4
.L_91:
        /*0048*/ 	.byte	0x03, 0x50
        /*004a*/ 	.short	0x0000


	//----- nvinfo : EIATTR_MAXREG_COUNT
	.align		4
        /*004c*/ 	.byte	0x03, 0x1b
        /*004e*/ 	.short	0x00ff


	//----- nvinfo : EIATTR_NUM_BARRIERS
	.align		4
        /*0050*/ 	.byte	0x02, 0x4c
        /*0052*/ 	.byte	0x01
	.zero		1


	//----- nvinfo : EIATTR_MERCURY_ISA_VERSION
	.align		4
        /*0054*/ 	.byte	0x03, 0x5f
        /*0056*/ 	.short	0x0101


	//----- nvinfo : EIATTR_VRC_CTA_INIT_COUNT
	.align		4
        /*0058*/ 	.byte	0x02, 0x4a
	.zero		1
	.zero		1


	//----- nvinfo : EIATTR_EXIT_INSTR_OFFSETS
	.align		4
        /*005c*/ 	.byte	0x04, 0x1c
        /*005e*/ 	.short	(.L_93 - .L_92)


	//   ....[0]....
.L_92:
        /*0060*/ 	.word	0x00000340


	//----- nvinfo : EIATTR_CRS_STACK_SIZE
	.align		4
.L_93:
        /*0064*/ 	.byte	0x04, 0x1e
        /*0066*/ 	.short	(.L_95 - .L_94)
.L_94:
        /*0068*/ 	.word	0x00000000


	//----- nvinfo : EIATTR_CBANK_PARAM_SIZE
	.align		4
.L_95:
        /*006c*/ 	.byte	0x03, 0x19
        /*006e*/ 	.short	0x0018


	//----- nvinfo : EIATTR_PARAM_CBANK
	.align		4
        /*0070*/ 	.byte	0x04, 0x0a
        /*0072*/ 	.short	(.L_97 - .L_96)
	.align		4
.L_96:
        /*0074*/ 	.word	index@(.nv.constant0._Z11saveNextSolPiS_ii)
        /*0078*/ 	.short	0x0380
        /*007a*/ 	.short	0x0018


	//----- nvinfo : EIATTR_SW_WAR
	.align		4
.L_97:
        /*007c*/ 	.byte	0x04, 0x36
        /*007e*/ 	.short	(.L_99 - .L_98)
.L_98:
        /*0080*/ 	.word	0x00000008
.L_99:


//--------------------- .nv.info._Z11completeSolPiiPb --------------------------
	.section	.nv.info._Z11completeSolPiiPb,"",@"SHT_CUDA_INFO"
	.sectionflags	@""
	.align	4


	//----- nvinfo : EIATTR_CUDA_API_VERSION
	.align		4
        /*0000*/ 	.byte	0x04, 0x37
        /*0002*/ 	.short	(.L_101 - .L_100)
.L_100:
        /*0004*/ 	.word	0x00000082


	//----- nvinfo : EIATTR_KPARAM_INFO
	.align		4
.L_101:
        /*0008*/ 	.byte	0x04, 0x17
        /*000a*/ 	.short	(.L_103 - .L_102)
.L_102:
        /*000c*/ 	.word	0x00000000
        /*0010*/ 	.short	0x0002
        /*0012*/ 	.short	0x0010
        /*0014*/ 	.byte	0x00, 0xf5, 0x21, 0x00


	//----- nvinfo : EIATTR_KPARAM_INFO
	.align		4
.L_103:
        /*0018*/ 	.byte	0x04, 0x17
        /*001a*/ 	.short	(.L_105 - .L_104)
.L_104:
        /*001c*/ 	.word	0x00000000
        /*0020*/ 	.short	0x0001
        /*0022*/ 	.short	0x0008
        /*0024*/ 	.byte	0x00, 0xf0, 0x11, 0x00


	//----- nvinfo : EIATTR_KPARAM_INFO
	.align		4
.L_105:
        /*0028*/ 	.byte	0x04, 0x17
        /*002a*/ 	.short	(.L_107 - .L_106)
.L_106:
        /*002c*/ 	.word	0x00000000
        /*0030*/ 	.short	0x0000
        /*0032*/ 	.short	0x0000
        /*0034*/ 	.byte	0x00, 0xf5, 0x21, 0x00


	//----- nvinfo : EIATTR_SPARSE_MMA_MASK
	.align		4
.L_107:
        /*0038*/ 	.byte	0x03, 0x50
        /*003a*/ 	.short	0x0000


	//----- nvinfo : EIATTR_MAXREG_COUNT
	.align		4
        /*003c*/ 	.byte	0x03, 0x1b
        /*003e*/ 	.short	0x00ff


	//----- nvinfo : EIATTR_NUM_BARRIERS
	.align		4
        /*0040*/ 	.byte	0x02, 0x4c
        /*0042*/ 	.byte	0x01
	.zero		1


	//----- nvinfo : EIATTR_MERCURY_ISA_VERSION
	.align		4
        /*0044*/ 	.byte	0x03, 0x5f
        /*0046*/ 	.short	0x0101


	//----- nvinfo : EIATTR_VRC_CTA_INIT_COUNT
	.align		4
        /*0048*/ 	.byte	0x02, 0x4a
	.zero		1
	.zero		1


	//----- nvinfo : EIATTR_EXIT_INSTR_OFFSETS
	.align		4
        /*004c*/ 	.byte	0x04, 0x1c
        /*004e*/ 	.short	(.L_109 - .L_108)


	//   ....[0]....
.L_108:
        /*0050*/ 	.word	0x000005e0


	//----- nvinfo : EIATTR_CRS_STACK_SIZE
	.align		4
.L_109:
        /*0054*/ 	.byte	0x04, 0x1e
        /*0056*/ 	.short	(.L_111 - .L_110)
.L_110:
        /*0058*/ 	.word	0x00000000


	//----- nvinfo : EIATTR_CBANK_PARAM_SIZE
	.align		4
.L_111:
        /*005c*/ 	.byte	0x03, 0x19
        /*005e*/ 	.short	0x0018


	//----- nvinfo : EIATTR_PARAM_CBANK
	.align		4
        /*0060*/ 	.byte	0x04, 0x0a
        /*0062*/ 	.short	(.L_113 - .L_112)
	.align		4
.L_112:
        /*0064*/ 	.word	index@(.nv.constant0._Z11completeSolPiiPb)
        /*0068*/ 	.short	0x0380
        /*006a*/ 	.short	0x0018


	//----- nvinfo : EIATTR_SW_WAR
	.align		4
.L_113:
        /*006c*/ 	.byte	0x04, 0x36
        /*006e*/ 	.short	(.L_115 - .L_114)
.L_114:
        /*0070*/ 	.word	0x00000008
.L_115:


//--------------------- .nv.info._Z8checkRowPbPiiS0_S_S_ --------------------------
	.section	.nv.info._Z8checkRowPbPiiS0_S_S_,"",@"SHT_CUDA_INFO"
	.sectionflags	@""
	.align	4


	//----- nvinfo : EIATTR_CUDA_API_VERSION
	.align		4
        /*0000*/ 	.byte	0x04, 0x37
        /*0002*/ 	.short	(.L_117 - .L_116)
.L_116:
        /*0004*/ 	.word	0x00000082


	//----- nvinfo : EIATTR_KPARAM_INFO
	.align		4
.L_117:
        /*0008*/ 	.byte	0x04, 0x17
        /*000a*/ 	.short	(.L_119 - .L_118)
.L_118:
        /*000c*/ 	.word	0x00000000
        /*0010*/ 	.short	0x0005
        /*0012*/ 	.short	0x0028
        /*0014*/ 	.byte	0x00, 0xf5, 0x21, 0x00


	//----- nvinfo : EIATTR_KPARAM_INFO
	.align		4
.L_119:
        /*0018*/ 	.byte	0x04, 0x17
        /*001a*/ 	.short	(.L_121 - .L_120)
.L_120:
        /*001c*/ 	.word	0x00000000
        /*0020*/ 	.short	0x0004
        /*0022*/ 	.short	0x0020
        /*0024*/ 	.byte	0x00, 0xf5, 0x21, 0x00


	//----- nvinfo : EIATTR_KPARAM_INFO
	.align		4
.L_121:
        /*0028*/ 	.byte	0x04, 0x17
        /*002a*/ 	.short	(.L_123 - .L_122)
.L_122:
        /*002c*/ 	.word	0x00000000
        /*0030*/ 	.short	0x0003
        /*0032*/ 	.short	0x0018
        /*0034*/ 	.byte	0x00, 0xf5, 0x21, 0x00


	//----- nvinfo : EIATTR_KPARAM_INFO
	.align		4
.L_123:
        /*0038*/ 	.byte	0x04, 0x17
        /*003a*/ 	.short	(.L_125 - .L_124)
.L_124:
        /*003c*/ 	.word	0x00000000
        /*0040*/ 	.short	0x0002
        /*0042*/ 	.short	0x0010
        /*0044*/ 	.byte	0x00, 0xf0, 0x11, 0x00


	//----- nvinfo : EIATTR_KPARAM_INFO
	.align		4
.L_125:
        /*0048*/ 	.byte	0x04, 0x17
        /*004a*/ 	.short	(.L_127 - .L_126)
.L_126:
        /*004c*/ 	.word	0x00000000
        /*0050*/ 	.short	0x0001
        /*0052*/ 	.short	0x0008
        /*0054*/ 	.byte	0x00, 0xf5, 0x21, 0x00


	//----- nvinfo : EIATTR_KPARAM_INFO
	.align		4
.L_127:
        /*0058*/ 	.byte	0x04, 0x17
        /*005a*/ 	.short	(.L_129 - .L_128)
.L_128:
        /*005c*/ 	.word	0x00000000
        /*0060*/ 	.short	0x0000
        /*0062*/ 	.short	0x0000
        /*0064*/ 	.byte	0x00, 0xf5, 0x21, 0x00


	//----- nvinfo : EIATTR_SPARSE_MMA_MASK
	.align		4
.L_129:
        /*0068*/ 	.byte	0x03, 0x50
        /*006a*/ 	.short	0x0000


	//----- nvinfo : EIATTR_MAXREG_COUNT
	.align		4
        /*006c*/ 	.byte	0x03, 0x1b
        /*006e*/ 	.short	0x00ff


	//----- nvinfo : EIATTR_NUM_BARRIERS
	.align		4
        /*0070*/ 	.byte	0x02, 0x4c
        /*0072*/ 	.byte	0x01
	.zero		1


	//----- nvinfo : EIATTR_MERCURY_ISA_VERSION
	.align		4
        /*0074*/ 	.byte	0x03, 0x5f
        /*0076*/ 	.short	0x0101


	//----- nvinfo : EIATTR_VRC_CTA_INIT_COUNT
	.align		4
        /*0078*/ 	.byte	0x02, 0x4a
	.zero		1
	.zero		1


	//----- nvinfo : EIATTR_EXIT_INSTR_OFFSETS
	.align		4
        /*007c*/ 	.byte	0x04, 0x1c
        /*007e*/ 	.short	(.L_131 - .L_130)


	//   ....[0]....
.L_130:
        /*0080*/ 	.word	0x000016d0


	//----- nvinfo : EIATTR_CRS_STACK_SIZE
	.align		4
.L_131:
        /*0084*/ 	.byte	0x04, 0x1e
        /*0086*/ 	.short	(.L_133 - .L_132)
.L_132:
        /*0088*/ 	.word	0x00000000


	//----- nvinfo : EIATTR_CBANK_PARAM_SIZE
	.align		4
.L_133:
        /*008c*/ 	.byte	0x03, 0x19
        /*008e*/ 	.short	0x0030


	//----- nvinfo : EIATTR_PARAM_CBANK
	.align		4
        /*0090*/ 	.byte	0x04, 0x0a
        /*0092*/ 	.short	(.L_135 - .L_134)
	.align		4
.L_134:
        /*0094*/ 	.word	index@(.nv.constant0._Z8checkRowPbPiiS0_S_S_)
        /*0098*/ 	.short	0x0380
        /*009a*/ 	.short	0x0030


	//----- nvinfo : EIATTR_SW_WAR
	.align		4
.L_135:
        /*009c*/ 	.byte	0x04, 0x36
        /*009e*/ 	.short	(.L_137 - .L_136)
.L_136:
        /*00a0*/ 	.word	0x00000008
.L_137:


//--------------------- .nv.info._Z13checkDiagonalPbiPiS0_ --------------------------
	.section	.nv.info._Z13checkDiagonalPbiPiS0_,"",@"SHT_CUDA_INFO"
	.sectionflags	@""
	.align	4


	//----- nvinfo : EIATTR_CUDA_API_VERSION
	.align		4
        /*0000*/ 	.byte	0x04, 0x37
        /*0002*/ 	.short	(.L_139 - .L_138)
.L_138:
        /*0004*/ 	.word	0x00000082


	//----- nvinfo : EIATTR_KPARAM_INFO
	.align		4
.L_139:
        /*0008*/ 	.byte	0x04, 0x17
        /*000a*/ 	.short	(.L_141 - .L_140)
.L_140:
        /*000c*/ 	.word	0x00000000
        /*0010*/ 	.short	0x0003
        /*0012*/ 	.short	0x0018
        /*0014*/ 	.byte	0x00, 0xf5, 0x21, 0x00


	//----- nvinfo : EIATTR_KPARAM_INFO
	.align		4
.L_141:
        /*0018*/ 	.byte	0x04, 0x17
        /*001a*/ 	.short	(.L_143 - .L_142)
.L_142:
        /*001c*/ 	.word	0x00000000
        /*0020*/ 	.short	0x0002
        /*0022*/ 	.short	0x0010
        /*0024*/ 	.byte	0x00, 0xf5, 0x21, 0x00


	//----- nvinfo : EIATTR_KPARAM_INFO
	.align		4
.L_143:
        /*0028*/ 	.byte	0x04, 0x17
        /*002a*/ 	.short	(.L_145 - .L_144)
.L_144:
        /*002c*/ 	.word	0x00000000
        /*0030*/ 	.short	0x0001
        /*0032*/ 	.short	0x0008
        /*0034*/ 	.byte	0x00, 0xf0, 0x11, 0x00


	//----- nvinfo : EIATTR_KPARAM_INFO
	.align		4
.L_145:
        /*0038*/ 	.byte	0x04, 0x17
        /*003a*/ 	.short	(.L_147 - .L_146)
.L_146:
        /*003c*/ 	.word	0x00000000
        /*0040*/ 	.short	0x0000
        /*0042*/ 	.short	0x0000
        /*0044*/ 	.byte	0x00, 0xf5, 0x21, 0x00


	//----- nvinfo : EIATTR_SPARSE_MMA_MASK
	.align		4
.L_147:
        /*0048*/ 	.byte	0x03, 0x50
        /*004a*/ 	.short	0x0000


	//----- nvinfo : EIATTR_MAXREG_COUNT
	.align		4
        /*004c*/ 	.byte	0x03, 0x1b
        /*004e*/ 	.short	0x00ff


	//----- nvinfo : EIATTR_NUM_BARRIERS
	.align		4
        /*0050*/ 	.byte	0x02, 0x4c
        /*0052*/ 	.byte	0x01
	.zero		1


	//----- nvinfo : EIATTR_MERCURY_ISA_VERSION
	.align		4
        /*0054*/ 	.byte	0x03, 0x5f
        /*0056*/ 	.short	0x0101


	//----- nvinfo : EIATTR_VRC_CTA_INIT_COUNT
	.align		4
        /*0058*/ 	.byte	0x02, 0x4a
	.zero		1
	.zero		1


	//----- nvinfo : EIATTR_EXIT_INSTR_OFFSETS
	.align		4
        /*005c*/ 	.byte	0x04, 0x1c
        /*005e*/ 	.short	(.L_149 - .L_148)


	//   ....[0]....
.L_148:
        /*0060*/ 	.word	0x00000970


	//----- nvinfo : EIATTR_CRS_STACK_SIZE
	.align		4
.L_149:
        /*0064*/ 	.byte	0x04, 0x1e
        /*0066*/ 	.short	(.L_151 - .L_150)
.L_150:
        /*0068*/ 	.word	0x00000000


	//----- nvinfo : EIATTR_CBANK_PARAM_SIZE
	.align		4
.L_151:
        /*006c*/ 	.byte	0x03, 0x19
        /*006e*/ 	.short	0x0020


	//----- nvinfo : EIATTR_PARAM_CBANK
	.align		4
        /*0070*/ 	.byte	0x04, 0x0a
        /*0072*/ 	.short	(.L_153 - .L_152)
	.align		4
.L_152:
        /*0074*/ 	.word	index@(.nv.constant0._Z13checkDiagonalPbiPiS0_)
        /*0078*/ 	.short	0x0380
        /*007a*/ 	.short	0x0020


	//----- nvinfo : EIATTR_SW_WAR
	.align		4
.L_153:
        /*007c*/ 	.byte	0x04, 0x36
        /*007e*/ 	.short	(.L_155 - .L_154)
.L_154:
        /*0080*/ 	.word	0x00000008
.L_155:


//--------------------- .nv.info._Z17createConstraintsPbil --------------------------
	.section	.nv.info._Z17createConstraintsPbil,"",@"SHT_CUDA_INFO"
	.sectionflags	@""
	.align	4


	//----- nvinfo : EIATTR_CUDA_API_VERSION
	.align		4
        /*0000*/ 	.byte	0x04, 0x37
        /*0002*/ 	.short	(.L_157 - .L_156)
.L_156:
        /*0004*/ 	.word	0x00000082


	//----- nvinfo : EIATTR_KPARAM_INFO
	.align		4
.L_157:
        /*0008*/ 	.byte	0x04, 0x17
        /*000a*/ 	.short	(.L_159 - .L_158)
.L_158:
        /*000c*/ 	.word	0x00000000
        /*0010*/ 	.short	0x0002
        /*0012*/ 	.short	0x0010
        /*0014*/ 	.byte	0x00, 0xf0, 0x21, 0x00


	//----- nvinfo : EIATTR_KPARAM_INFO
	.align		4
.L_159:
        /*0018*/ 	.byte	0x04, 0x17
        /*001a*/ 	.short	(.L_161 - .L_160)
.L_160:
        /*001c*/ 	.word	0x00000000
        /*0020*/ 	.short	0x0001
        /*0022*/ 	.short	0x0008
        /*0024*/ 	.byte	0x00, 0xf0, 0x11, 0x00


	//----- nvinfo : EIATTR_KPARAM_INFO
	.align		4
.L_161:
        /*0028*/ 	.byte	0x04, 0x17
        /*002a*/ 	.short	(.L_163 - .L_162)
.L_162:
        /*002c*/ 	.word	0x00000000
        /*0030*/ 	.short	0x0000
        /*0032*/ 	.short	0x0000
        /*0034*/ 	.byte	0x00, 0xf5, 0x21, 0x00


	//----- nvinfo : EIATTR_SPARSE_MMA_MASK
	.align		4
.L_163:
        /*0038*/ 	.byte	0x03, 0x50
        /*003a*/ 	.short	0x0000


	//----- nvinfo : EIATTR_MAXREG_COUNT
	.align		4
        /*003c*/ 	.byte	0x03, 0x1b
        /*003e*/ 	.short	0x00ff


	//----- nvinfo : EIATTR_NUM_BARRIERS
	.align		4
        /*0040*/ 	.byte	0x02, 0x4c
        /*0042*/ 	.byte	0x01
	.zero		1


	//----- nvinfo : EIATTR_MERCURY_ISA_VERSION
	.align		4
        /*0044*/ 	.byte	0x03, 0x5f
        /*0046*/ 	.short	0x0101


	//----- nvinfo : EIATTR_VRC_CTA_INIT_COUNT
	.align		4
        /*0048*/ 	.byte	0x02, 0x4a
	.zero		1
	.zero		1


	//----- nvinfo : EIATTR_EXIT_INSTR_OFFSETS
	.align		4
        /*004c*/ 	.byte	0x04, 0x1c
        /*004e*/ 	.short	(.L_165 - .L_164)


	//   ....[0]....
.L_164:
        /*0050*/ 	.word	0x00000a50


	//----- nvinfo : EIATTR_CRS_STACK_SIZE
	.align		4
.L_165:
        /*0054*/ 	.byte	0x04, 0x1e
        /*0056*/ 	.short	(.L_167 - .L_166)
.L_166:
        /*0058*/ 	.word	0x00000000


	//----- nvinfo : EIATTR_CBANK_PARAM_SIZE
	.align		4
.L_167:
        /*005c*/ 	.byte	0x03, 0x19
        /*005e*/ 	.short	0x0018


	//----- nvinfo : EIATTR_PARAM_CBANK
	.align		4
        /*0060*/ 	.byte	0x04, 0x0a
        /*0062*/ 	.short	(.L_169 - .L_168)
	.align		4
.L_168:
        /*0064*/ 	.word	index@(.nv.constant0._Z17createConstraintsPbil)
        /*0068*/ 	.short	0x0380
        /*006a*/ 	.short	0x0018


	//----- nvinfo : EIATTR_SW_WAR
	.align		4
.L_169:
        /*006c*/ 	.byte	0x04, 0x36
        /*006e*/ 	.short	(.L_171 - .L_170)
.L_170:
        /*0070*/ 	.word	0x00000008
.L_171:


//--------------------- .nv.callgraph             --------------------------
	.section	.nv.callgraph,"",@"SHT_CUDA_CALLGRAPH"
	.align	4
	.sectionentsize	8
	.align		4
        /*0000*/ 	.word	0x00000000
	.align		4
        /*0004*/ 	.word	0xffffffff
	.align		4
        /*0008*/ 	.word	0x00000000
	.align		4
        /*000c*/ 	.word	0xfffffffe
	.align		4
        /*0010*/ 	.word	0x00000000
	.align		4
        /*0014*/ 	.word	0xfffffffd
	.align		4
        /*0018*/ 	.word	0x00000000
	.align		4
        /*001c*/ 	.word	0xfffffffc


//--------------------- .text._Z11checkNewSolPiS_iiS_ --------------------------
	.section	.text._Z11checkNewSolPiS_iiS_,"ax",@progbits
	.align	128
        .global         _Z11checkNewSolPiS_iiS_
        .type           _Z11checkNewSolPiS_iiS_,@function
        .size           _Z11checkNewSolPiS_iiS_,(.L_x_100 - _Z11checkNewSolPiS_iiS_)
        .other          _Z11checkNewSolPiS_iiS_,@"STO_CUDA_ENTRY STV_DEFAULT"
_Z11checkNewSolPiS_iiS_:
.text._Z11checkNewSolPiS_iiS_:
[----:B------:R-:W-:Y:S08]  /*0000*/  LDC R1, c[0x0][0x37c] ;  /* 0x0000df00ff017b82 */ /* 0x000ff00000000800 */
[----:B------:R-:W0:Y:S01]  /*0010*/  LDC R6, c[0x0][0x360] ;  /* 0x0000d800ff067b82 */ /* 0x000e220000000800 */
[----:B------:R-:W0:Y:S01]  /*0020*/  LDCU UR4, c[0x0][0x370] ;  /* 0x00006e00ff0477ac */ /* 0x000e220008000800 */
[----:B------:R-:W1:Y:S01]  /*0030*/  S2R R7, SR_TID.X ;  /* 0x0000000000077919 */ /* 0x000e620000002100 */
[----:B------:R-:W2:Y:S01]  /*0040*/  LDCU UR5, c[0x0][0x390] ;  /* 0x00007200ff0577ac */ /* 0x000ea20008000800 */
[----:B0-----:R-:W-:-:S04]  /*0050*/  IMAD R0, R6, UR4, RZ ;  /* 0x0000000406007c24 */ /* 0x001fc8000f8e02ff */
[----:B------:R-:W1:Y:S01]  /*0060*/  S2UR UR4, SR_CTAID.X ;  /* 0x00000000000479c3 */ /* 0x000e620000002500 */
[----:B------:R-:W0:Y:S01]  /*0070*/  I2F.U32.RP R4, R0 ;  /* 0x0000000000047306 */ /* 0x000e220000209000 */
[----:B------:R-:W-:Y:S01]  /*0080*/  IMAD.MOV R5, RZ, RZ, -R0 ;  /* 0x000000ffff057224 */ /* 0x000fe200078e0a00 */
[----:B------:R-:W-:-:S06]  /*0090*/  ISETP.NE.U32.AND P2, PT, R0, RZ, PT ;  /* 0x000000ff0000720c */ /* 0x000fcc0003f45070 */
[----:B0-----:R-:W0:Y:S02]  /*00a0*/  MUFU.RCP R4, R4 ;  /* 0x0000000400047308 */ /* 0x001e240000001000 */
[----:B0-----:R-:W-:-:S06]  /*00b0*/  VIADD R2, R4, 0xffffffe ;  /* 0x0ffffffe04027836 */ /* 0x001fcc0000000000 */
[----:B------:R0:W3:Y:S02]  /*00c0*/  F2I.FTZ.U32.TRUNC.NTZ R3, R2 ;  /* 0x0000000200037305 */ /* 0x0000e4000021f000 */
[----:B0-----:R-:W-:Y:S02]  /*00d0*/  HFMA2 R2, -RZ, RZ, 0, 0 ;  /* 0x00000000ff027431 */ /* 0x001fe400000001ff */
[----:B---3--:R-:W-:-:S04]  /*00e0*/  IMAD R5, R5, R3, RZ ;  /* 0x0000000305057224 */ /* 0x008fc800078e02ff */
[----:B------:R-:W-:-:S06]  /*00f0*/  IMAD.HI.U32 R3, R3, R5, R2 ;  /* 0x0000000503037227 */ /* 0x000fcc00078e0002 */
[----:B--2---:R-:W-:-:S04]  /*0100*/  IMAD.HI.U32 R3, R3, UR5, RZ ;  /* 0x0000000503037c27 */ /* 0x004fc8000f8e00ff */
[----:B------:R-:W-:-:S04]  /*0110*/  IMAD.MOV R5, RZ, RZ, -R3 ;  /* 0x000000ffff057224 */ /* 0x000fc800078e0a03 */
[----:B------:R-:W-:-:S05]  /*0120*/  IMAD R5, R0, R5, UR5 ;  /* 0x0000000500057e24 */ /* 0x000fca000f8e0205 */
[----:B------:R-:W-:-:S13]  /*0130*/  ISETP.GE.U32.AND P0, PT, R5, R0, PT ;  /* 0x000000000500720c */ /* 0x000fda0003f06070 */
[----:B------:R-:W-:Y:S01]  /*0140*/  @P0 IMAD.IADD R5, R5, 0x1, -R0 ;  /* 0x0000000105050824 */ /* 0x000fe200078e0a00 */
[----:B------:R-:W-:-:S04]  /*0150*/  @P0 IADD3 R3, PT, PT, R3, 0x1, RZ ;  /* 0x0000000103030810 */ /* 0x000fc80007ffe0ff */
[----:B------:R-:W-:-:S13]  /*0160*/  ISETP.GE.U32.AND P1, PT, R5, R0, PT ;  /* 0x000000000500720c */ /* 0x000fda0003f26070 */
[----:B------:R-:W-:Y:S01]  /*0170*/  @P1 VIADD R3, R3, 0x1 ;  /* 0x0000000103031836 */ /* 0x000fe20000000000 */
[----:B------:R-:W-:-:S04]  /*0180*/  @!P2 LOP3.LUT R3, RZ, R0, RZ, 0x33, !PT ;  /* 0x00000000ff03a212 */ /* 0x000fc800078e33ff */
[----:B------:R-:W-:Y:S01]  /*0190*/  I2FP.F32.U32 R2, R3 ;  /* 0x0000000300027245 */ /* 0x000fe20000201000 */
[----:B-1----:R-:W-:-:S03]  /*01a0*/  IMAD R3, R6, UR4, R7 ;  /* 0x0000000406037c24 */ /* 0x002fc6000f8e0207 */
[----:B------:R-:W-:-:S13]  /*01b0*/  FSETP.GT.AND P0, PT, R2, -1, PT ;  /* 0xbf8000000200780b */ /* 0x000fda0003f04000 */
[----:B------:R-:W-:Y:S05]  /*01c0*/  @!P0 BRA `(.L_x_0) ;  /* 0x0000000000f88947 */ /* 0x000fea0003800000 */
[----:B------:R-:W-:Y:S01]  /*01d0*/  UISETP.GE.AND UP0, UPT, UR5, 0x1, UPT ;  /* 0x000000010500788c */ /* 0x000fe2000bf06270 */
[----:B------:R-:W-:Y:S01]  /*01e0*/  FADD R2, R2, 1 ;  /* 0x3f80000002027421 */ /* 0x000fe20000000000 */
[----:B------:R-:W0:Y:S07]  /*01f0*/  LDCU.64 UR6, c[0x0][0x358] ;  /* 0x00006b00ff0677ac */ /* 0x000e2e0008000a00 */
[----:B------:R-:W-:Y:S05]  /*0200*/  BRA.U !UP0, `(.L_x_1) ;  /* 0x0000000108b87547 */ /* 0x000fea000b800000 */
[----:B------:R-:W-:-:S05]  /*0210*/  UMOV UR4, URZ ;  /* 0x000000ff00047c82 */ /* 0x000fca0008000000 */
.L_x_7:
[----:B------:R-:W1:Y:S01]  /*0220*/  LDCU UR5, c[0x0][0x394] ;  /* 0x00007280ff0577ac */ /* 0x000e620008000800 */
[----:B------:R-:W-:Y:S01]  /*0230*/  IMAD R8, R0, UR4, R3 ;  /* 0x0000000400087c24 */ /* 0x000fe2000f8e0203 */
[----:B------:R-:W-:Y:S04]  /*0240*/  BSSY.RECONVERGENT B0, `(.L_x_2) ;  /* 0x0000025000007945 */ /* 0x000fe80003800200 */
[----:B-1----:R-:W-:-:S13]  /*0250*/  ISETP.GE.AND P0, PT, R8, UR5, PT ;  /* 0x0000000508007c0c */ /* 0x002fda000bf06270 */
[----:B------:R-:W-:Y:S05]  /*0260*/  @P0 BRA `(.L_x_3) ;  /* 0x0000000000880947 */ /* 0x000fea0003800000 */
[----:B------:R-:W1:Y:S01]  /*0270*/  LDCU UR5, c[0x0][0x390] ;  /* 0x00007200ff0577ac */ /* 0x000e620008000800 */
[----:B------:R-:W2:Y:S08]  /*0280*/  LDC.64 R4, c[0x0][0x388] ;  /* 0x0000e200ff047b82 */ /* 0x000eb00000000a00 */
[----:B------:R-:W0:Y:S01]  /*0290*/  LDC.64 R6, c[0x0][0x380] ;  /* 0x0000e000ff067b82 */ /* 0x000e220000000a00 */
[----:B-1----:R-:W-:-:S05]  /*02a0*/  MOV R15, UR5 ;  /* 0x00000005000f7c02 */ /* 0x002fca0008000f00 */
[----:B------:R-:W-:-:S04]  /*02b0*/  IMAD R12, R8, R15, RZ ;  /* 0x0000000f080c7224 */ /* 0x000fc800078e02ff */
[----:B--2---:R-:W-:Y:S01]  /*02c0*/  IMAD.WIDE R4, R12, 0x4, R4 ;  /* 0x000000040c047825 */ /* 0x004fe200078e0204 */
[----:B0-----:R-:W2:Y:S05]  /*02d0*/  LDG.E R7, desc[UR6][R6.64] ;  /* 0x0000000606077981 */ /* 0x001eaa000c1e1900 */
[----:B------:R-:W2:Y:S01]  /*02e0*/  LDG.E R4, desc[UR6][R4.64] ;  /* 0x0000000604047981 */ /* 0x000ea2000c1e1900 */
[----:B------:R-:W-:Y:S01]  /*02f0*/  BSSY.RECONVERGENT B1, `(.L_x_4) ;  /* 0x0000015000017945 */ /* 0x000fe20003800200 */
[----:B------:R-:W-:Y:S01]  /*0300*/  IMAD.MOV.U32 R13, RZ, RZ, RZ ;  /* 0x000000ffff0d7224 */ /* 0x000fe200078e00ff */
[----:B--2---:R-:W-:-:S13]  /*0310*/  ISETP.NE.AND P0, PT, R4, R7, PT ;  /* 0x000000070400720c */ /* 0x004fda0003f05270 */
[----:B------:R-:W-:Y:S05]  /*0320*/  @P0 BRA `(.L_x_5) ;  /* 0x0000000000440947 */ /* 0x000fea0003800000 */
[----:B------:R-:W0:Y:S01]  /*0330*/  LDC R15, c[0x0][0x390] ;  /* 0x0000e400ff0f7b82 */ /* 0x000e220000000800 */
[----:B------:R-:W-:-:S07]  /*0340*/  HFMA2 R13, -RZ, RZ, 0, 0 ;  /* 0x00000000ff0d7431 */ /* 0x000fce00000001ff */
[----:B------:R-:W1:Y:S08]  /*0350*/  LDC R14, c[0x0][0x390] ;  /* 0x0000e400ff0e7b82 */ /* 0x000e700000000800 */
[----:B------:R-:W2:Y:S08]  /*0360*/  LDC.64 R4, c[0x0][0x380] ;  /* 0x0000e000ff047b82 */ /* 0x000eb00000000a00 */
[----:B------:R-:W3:Y:S02]  /*0370*/  LDC.64 R6, c[0x0][0x388] ;  /* 0x0000e200ff067b82 */ /* 0x000ee40000000a00 */
.L_x_6:
[----:B------:R-:W-:Y:S01]  /*0380*/  VIADD R8, R13, 0x1 ;  /* 0x000000010d087836 */ /* 0x000fe20000000000 */
[----:B-1----:R-:W-:-:S04]  /*0390*/  MOV R13, R14 ;  /* 0x0000000e000d7202 */ /* 0x002fc80000000f00 */
[----:B0-----:R-:W-:-:S13]  /*03a0*/  ISETP.NE.AND P0, PT, R8, R15, PT ;  /* 0x0000000f0800720c */ /* 0x001fda0003f05270 */
[----:B------:R-:W-:Y:S05]  /*03b0*/  @!P0 BRA `(.L_x_5) ;  /* 0x0000000000208947 */ /* 0x000fea0003800000 */
[----:B------:R-:W-:-:S04]  /*03c0*/  IMAD.MOV.U32 R13, RZ, RZ, R8 ;  /* 0x000000ffff0d7224 */ /* 0x000fc800078e0008 */
[----:B--2---:R-:W-:Y:S01]  /*03d0*/  IMAD.WIDE.U32 R10, R13, 0x4, R4 ;  /* 0x000000040d0a7825 */ /* 0x004fe200078e0004 */
[----:B------:R-:W-:-:S05]  /*03e0*/  IADD3 R9, PT, PT, R12, R13, RZ ;  /* 0x0000000d0c097210 */ /* 0x000fca0007ffe0ff */
[----:B---3--:R-:W-:Y:S01]  /*03f0*/  IMAD.WIDE R8, R9, 0x4, R6 ;  /* 0x0000000409087825 */ /* 0x008fe200078e0206 */
[----:B------:R-:W2:Y:S05]  /*0400*/  LDG.E R11, desc[UR6][R10.64] ;  /* 0x000000060a0b7981 */ /* 0x000eaa000c1e1900 */
[----:B------:R-:W2:Y:S02]  /*0410*/  LDG.E R8, desc[UR6][R8.64] ;  /* 0x0000000608087981 */ /* 0x000ea4000c1e1900 */
[----:B--2---:R-:W-:-:S13]  /*0420*/  ISETP.NE.AND P0, PT, R8, R11, PT ;  /* 0x0000000b0800720c */ /* 0x004fda0003f05270 */
[----:B------:R-:W-:Y:S05]  /*0430*/  @!P0 BRA `(.L_x_6) ;  /* 0xfffffffc00d08947 */ /* 0x000fea000383ffff */
.L_x_5:
[----:B------:R-:W-:Y:S05]  /*0440*/  BSYNC.RECONVERGENT B1 ;  /* 0x0000000000017941 */ /* 0x000fea0003800200 */
.L_x_4:
[----:B------:R-:W-:-:S13]  /*0450*/  ISETP.NE.AND P0, PT, R13, R15, PT ;  /* 0x0000000f0d00720c */ /* 0x000fda0003f05270 */
[----:B--2---:R-:W0:Y:S01]  /*0460*/  @!P0 LDC.64 R4, c[0x0][0x398] ;  /* 0x0000e600ff048b82 */ /* 0x004e220000000a00 */
[----:B---3--:R-:W-:-:S05]  /*0470*/  @!P0 IMAD.MOV.U32 R7, RZ, RZ, 0x1 ;  /* 0x00000001ff078424 */ /* 0x008fca00078e00ff */
[----:B0-----:R1:W-:Y:S02]  /*0480*/  @!P0 STG.E desc[UR6][R4.64+0x8], R7 ;  /* 0x0000080704008986 */ /* 0x0013e4000c101906 */
.L_x_3:
[----:B0-----:R-:W-:Y:S05]  /*0490*/  BSYNC.RECONVERGENT B0 ;  /* 0x0000000000007941 */ /* 0x001fea0003800200 */
.L_x_2:
[----:B------:R-:W-:-:S06]  /*04a0*/  UIADD3 UR4, UPT, UPT, UR4, 0x1, URZ ;  /* 0x0000000104047890 */ /* 0x000fcc000fffe0ff */
[----:B-1----:R-:W-:-:S04]  /*04b0*/  I2FP.F32.U32 R5, UR4 ;  /* 0x0000000400057c45 */ /* 0x002fc80008201000 */
[----:B------:R-:W-:-:S13]  /*04c0*/  FSETP.GT.AND P0, PT, R2, R5, PT ;  /* 0x000000050200720b */ /* 0x000fda0003f04000 */
[----:B------:R-:W-:Y:S05]  /*04d0*/  @P0 BRA `(.L_x_7) ;  /* 0xfffffffc00500947 */ /* 0x000fea000383ffff */
[----:B------:R-:W-:Y:S05]  /*04e0*/  BRA `(.L_x_0) ;  /* 0x0000000000307947 */ /* 0x000fea0003800000 */
.L_x_1:
[----:B------:R-:W-:Y:S01]  /*04f0*/  ISETP.NE.AND P0, PT, RZ, UR5, PT ;  /* 0x00000005ff007c0c */ /* 0x000fe2000bf05270 */
[----:B------:R-:W1:Y:S01]  /*0500*/  LDCU UR8, c[0x0][0x394] ;  /* 0x00007280ff0877ac */ /* 0x000e620008000800 */
[----:B------:R-:W-:-:S11]  /*0510*/  UMOV UR4, URZ ;  /* 0x000000ff00047c82 */ /* 0x000fd60008000000 */
.L_x_8:
[----:B------:R-:W-:Y:S01]  /*0520*/  IMAD R4, R0, UR4, R3 ;  /* 0x0000000400047c24 */ /* 0x000fe2000f8e0203 */
[----:B------:R-:W-:-:S04]  /*0530*/  UIADD3 UR4, UPT, UPT, UR4, 0x1, URZ ;  /* 0x0000000104047890 */ /* 0x000fc8000fffe0ff */
[----:B-1----:R-:W-:Y:S02]  /*0540*/  ISETP.GE.OR P1, PT, R4, UR8, P0 ;  /* 0x0000000804007c0c */ /* 0x002fe40008726670 */
[----:B------:R-:W-:-:S11]  /*0550*/  I2FP.F32.U32 R7, UR4 ;  /* 0x0000000400077c45 */ /* 0x000fd60008201000 */
[----:B------:R-:W0:Y:S01]  /*0560*/  @!P1 LDC.64 R4, c[0x0][0x398] ;  /* 0x0000e600ff049b82 */ /* 0x000e220000000a00 */
[----:B------:R-:W-:-:S05]  /*0570*/  @!P1 MOV R9, 0x1 ;  /* 0x0000000100099802 */ /* 0x000fca0000000f00 */
[----:B0-----:R2:W-:Y:S01]  /*0580*/  @!P1 STG.E desc[UR6][R4.64+0x8], R9 ;  /* 0x0000080904009986 */ /* 0x0015e2000c101906 */
[----:B------:R-:W-:-:S13]  /*0590*/  FSETP.GT.AND P1, PT, R2, R7, PT ;  /* 0x000000070200720b */ /* 0x000fda0003f24000 */
[----:B--2---:R-:W-:Y:S05]  /*05a0*/  @P1 BRA `(.L_x_8) ;  /* 0xfffffffc00dc1947 */ /* 0x004fea000383ffff */
.L_x_0:
[----:B------:R-:W-:Y:S06]  /*05b0*/  BAR.SYNC.DEFER_BLOCKING 0x0 ;  /* 0x0000000000007b1d */ /* 0x000fec0000010000 */
[----:B------:R-:W-:Y:S05]  /*05c0*/  EXIT ;  /* 0x000000000000794d */ /* 0x000fea0003800000 */
.L_x_9:
[----:B------:R-:W-:-:S00]  /*05d0*/  BRA `(.L_x_9) ;  /* 0xfffffffc00fc7947 */ /* 0x000fc0000383ffff */
[----:B------:R-:W-:-:S00]  /*05e0*/  NOP ;  /* 0x0000000000007918 */ /* 0x000fc00000000000 */
        /* <DEDUP_REMOVED lines=9> */
.L_x_100:


//--------------------- .text._Z11copyNextSolPiS_ii --------------------------
	.section	.text._Z11copyNextSolPiS_ii,"ax",@progbits
	.align	128
        .global         _Z11copyNextSolPiS_ii
        .type           _Z11copyNextSolPiS_ii,@function
        .size           _Z11copyNextSolPiS_ii,(.L_x_101 - _Z11copyNextSolPiS_ii)
        .other          _Z11copyNextSolPiS_ii,@"STO_CUDA_ENTRY STV_DEFAULT"
_Z11copyNextSolPiS_ii:
.text._Z11copyNextSolPiS_ii:
[----:B------:R-:W-:Y:S01]  /*0000*/  LDC R1, c[0x0][0x37c] ;  /* 0x0000df00ff017b82 */ /* 0x000fe20000000800 */
[----:B------:R-:W0:Y:S07]  /*0010*/  LDCU UR6, c[0x0][0x360] ;  /* 0x00006c00ff0677ac */ /* 0x000e2e0008000800 */
[----:B------:R-:W1:Y:S01]  /*0020*/  LDC R4, c[0x0][0x390] ;  /* 0x0000e400ff047b82 */ /* 0x000e620000000800 */
[----:B------:R-:W0:Y:S07]  /*0030*/  LDCU UR5, c[0x0][0x370] ;  /* 0x00006e00ff0577ac */ /* 0x000e2e0008000800 */
[----:B------:R-:W2:Y:S01]  /*0040*/  S2UR UR4, SR_CTAID.X ;  /* 0x00000000000479c3 */ /* 0x000ea20000002500 */
[----:B0-----:R-:W-:-:S06]  /*0050*/  UIMAD UR5, UR6, UR5, URZ ;  /* 0x00000005060572a4 */ /* 0x001fcc000f8e02ff */
[----:B------:R-:W-:Y:S01]  /*0060*/  IMAD R5, RZ, RZ, -UR5 ;  /* 0x80000005ff057e24 */ /* 0x000fe2000f8e02ff */
[----:B------:R-:W-:Y:S02]  /*0070*/  ISETP.NE.U32.AND P2, PT, RZ, UR5, PT ;  /* 0x00000005ff007c0c */ /* 0x000fe4000bf45070 */
[----:B------:R-:W0:Y:S01]  /*0080*/  I2F.U32.RP R0, UR5 ;  /* 0x0000000500007d06 */ /* 0x000e220008209000 */
[----:B--2---:R-:W-:-:S07]  /*0090*/  UIMAD UR4, UR4, UR6, URZ ;  /* 0x00000006040472a4 */ /* 0x004fce000f8e02ff */
[----:B0-----:R-:W0:Y:S02]  /*00a0*/  MUFU.RCP R0, R0 ;  /* 0x0000000000007308 */ /* 0x001e240000001000 */
[----:B0-----:R-:W-:-:S06]  /*00b0*/  VIADD R2, R0, 0xffffffe ;  /* 0x0ffffffe00027836 */ /* 0x001fcc0000000000 */
[----:B------:R0:W2:Y:S02]  /*00c0*/  F2I.FTZ.U32.TRUNC.NTZ R3, R2 ;  /* 0x0000000200037305 */ /* 0x0000a4000021f000 */
[----:B0-----:R-:W-:Y:S02]  /*00d0*/  HFMA2 R2, -RZ, RZ, 0, 0 ;  /* 0x00000000ff027431 */ /* 0x001fe400000001ff */
[----:B--2---:R-:W-:-:S04]  /*00e0*/  IMAD R5, R5, R3, RZ ;  /* 0x0000000305057224 */ /* 0x004fc800078e02ff */
[----:B------:R-:W-:-:S06]  /*00f0*/  IMAD.HI.U32 R3, R3, R5, R2 ;  /* 0x0000000503037227 */ /* 0x000fcc00078e0002 */
[----:B-1----:R-:W-:-:S04]  /*0100*/  IMAD.HI.U32 R3, R3, R4, RZ ;  /* 0x0000000403037227 */ /* 0x002fc800078e00ff */
[----:B------:R-:W-:-:S04]  /*0110*/  IMAD.MOV R5, RZ, RZ, -R3 ;  /* 0x000000ffff057224 */ /* 0x000fc800078e0a03 */
[----:B------:R-:W-:-:S05]  /*0120*/  IMAD R0, R5, UR5, R4 ;  /* 0x0000000505007c24 */ /* 0x000fca000f8e0204 */
[----:B------:R-:W-:-:S13]  /*0130*/  ISETP.GE.U32.AND P0, PT, R0, UR5, PT ;  /* 0x0000000500007c0c */ /* 0x000fda000bf06070 */
[----:B------:R-:W-:Y:S01]  /*0140*/  @P0 IADD3 R0, PT, PT, R0, -UR5, RZ ;  /* 0x8000000500000c10 */ /* 0x000fe2000fffe0ff */
[----:B------:R-:W-:-:S03]  /*0150*/  @P0 VIADD R3, R3, 0x1 ;  /* 0x0000000103030836 */ /* 0x000fc60000000000 */
[----:B------:R-:W-:-:S13]  /*0160*/  ISETP.GE.U32.AND P1, PT, R0, UR5, PT ;  /* 0x0000000500007c0c */ /* 0x000fda000bf26070 */
[----:B------:R-:W-:Y:S02]  /*0170*/  @P1 IADD3 R3, PT, PT, R3, 0x1, RZ ;  /* 0x0000000103031810 */ /* 0x000fe40007ffe0ff */
[----:B------:R-:W-:-:S04]  /*0180*/  @!P2 LOP3.LUT R3, RZ, UR5, RZ, 0x33, !PT ;  /* 0x00000005ff03ac12 */ /* 0x000fc8000f8e33ff */
[----:B------:R-:W-:-:S04]  /*0190*/  I2FP.F32.U32 R3, R3 ;  /* 0x0000000300037245 */ /* 0x000fc80000201000 */
[----:B------:R-:W-:-:S13]  /*01a0*/  FSETP.GT.AND P0, PT, R3, -1, PT ;  /* 0xbf8000000300780b */ /* 0x000fda0003f04000 */
[----:B------:R-:W-:Y:S05]  /*01b0*/  @!P0 BRA `(.L_x_10) ;  /* 0x00000000005c8947 */ /* 0x000fea0003800000 */
[----:B------:R-:W0:Y:S01]  /*01c0*/  S2R R10, SR_TID.X ;  /* 0x00000000000a7919 */ /* 0x000e220000002100 */
[----:B------:R-:W1:Y:S01]  /*01d0*/  LDC R12, c[0x0][0x394] ;  /* 0x0000e500ff0c7b82 */ /* 0x000e620000000800 */
[----:B------:R-:W-:Y:S01]  /*01e0*/  FADD R0, R3, 1 ;  /* 0x3f80000003007421 */ /* 0x000fe20000000000 */
[----:B------:R-:W-:Y:S01]  /*01f0*/  IMAD.MOV.U32 R11, RZ, RZ, RZ ;  /* 0x000000ffff0b7224 */ /* 0x000fe200078e00ff */
[----:B------:R-:W2:Y:S01]  /*0200*/  LDCU.64 UR6, c[0x0][0x358] ;  /* 0x00006b00ff0677ac */ /* 0x000ea20008000a00 */
[----:B------:R-:W3:Y:S04]  /*0210*/  LDCU UR8, c[0x0][0x390] ;  /* 0x00007200ff0877ac */ /* 0x000ee80008000800 */
[----:B------:R-:W4:Y:S08]  /*0220*/  LDC.64 R6, c[0x0][0x380] ;  /* 0x0000e000ff067b82 */ /* 0x000f300000000a00 */
[----:B------:R-:W1:Y:S01]  /*0230*/  LDC.64 R8, c[0x0][0x388] ;  /* 0x0000e200ff087b82 */ /* 0x000e620000000a00 */
[----:B0-23--:R-:W-:-:S07]  /*0240*/  IADD3 R10, PT, PT, R10, UR4, RZ ;  /* 0x000000040a0a7c10 */ /* 0x00dfce000fffe0ff */
.L_x_13:
[C---:B0-----:R-:W-:Y:S01]  /*0250*/  IMAD R5, R11.reuse, UR5, R10 ;  /* 0x000000050b057c24 */ /* 0x041fe2000f8e020a */
[----:B------:R-:W-:Y:S01]  /*0260*/  IADD3 R11, PT, PT, R11, 0x1, RZ ;  /* 0x000000010b0b7810 */ /* 0x000fe20007ffe0ff */
[----:B------:R-:W-:Y:S03]  /*0270*/  BSSY.RECONVERGENT B0, `(.L_x_11) ;  /* 0x000000a000007945 */ /* 0x000fe60003800200 */
[----:B------:R-:W-:Y:S02]  /*0280*/  ISETP.GE.AND P0, PT, R5, UR8, PT ;  /* 0x0000000805007c0c */ /* 0x000fe4000bf06270 */
[----:B------:R-:W-:-:S04]  /*0290*/  I2FP.F32.U32 R3, R11 ;  /* 0x0000000b00037245 */ /* 0x000fc80000201000 */
[----:B------:R-:W-:-:S07]  /*02a0*/  FSETP.GT.AND P1, PT, R0, R3, PT ;  /* 0x000000030000720b */ /* 0x000fce0003f24000 */
[----:B------:R-:W-:Y:S06]  /*02b0*/  @P0 BRA `(.L_x_12) ;  /* 0x0000000000140947 */ /* 0x000fec0003800000 */
[----:B-1----:R-:W-:-:S04]  /*02c0*/  IMAD R3, R12, UR8, R5 ;  /* 0x000000080c037c24 */ /* 0x002fc8000f8e0205 */
[----:B----4-:R-:W-:-:S06]  /*02d0*/  IMAD.WIDE R2, R3, 0x4, R6 ;  /* 0x0000000403027825 */ /* 0x010fcc00078e0206 */
[----:B------:R-:W2:Y:S01]  /*02e0*/  LDG.E R3, desc[UR6][R2.64] ;  /* 0x0000000602037981 */ /* 0x000ea2000c1e1900 */
[----:B------:R-:W-:-:S05]  /*02f0*/  IMAD.WIDE R4, R5, 0x4, R8 ;  /* 0x0000000405047825 */ /* 0x000fca00078e0208 */
[----:B--2---:R0:W-:Y:S02]  /*0300*/  STG.E desc[UR6][R4.64], R3 ;  /* 0x0000000304007986 */ /* 0x0041e4000c101906 */
.L_x_12:
[----:B------:R-:W-:Y:S05]  /*0310*/  BSYNC.RECONVERGENT B0 ;  /* 0x0000000000007941 */ /* 0x000fea0003800200 */
.L_x_11:
[----:B------:R-:W-:Y:S05]  /*0320*/  @P1 BRA `(.L_x_13) ;  /* 0xfffffffc00c81947 */ /* 0x000fea000383ffff */
.L_x_10:
[----:B------:R-:W-:Y:S06]  /*0330*/  BAR.SYNC.DEFER_BLOCKING 0x0 ;  /* 0x0000000000007b1d */ /* 0x000fec0000010000 */
[----:B------:R-:W-:Y:S05]  /*0340*/  EXIT ;  /* 0x000000000000794d */ /* 0x000fea0003800000 */
.L_x_14:
        /* <DEDUP_REMOVED lines=11> */
.L_x_101:


//--------------------- .text._Z11saveNextSolPiS_ii --------------------------
	.section	.text._Z11saveNextSolPiS_ii,"ax",@progbits
	.align	128
        .global         _Z11saveNextSolPiS_ii
        .type           _Z11saveNextSolPiS_ii,@function
        .size           _Z11saveNextSolPiS_ii,(.L_x_102 - _Z11saveNextSolPiS_ii)
        .other          _Z11saveNextSolPiS_ii,@"STO_CUDA_ENTRY STV_DEFAULT"
_Z11saveNextSolPiS_ii:
.text._Z11saveNextSolPiS_ii:
        /* <DEDUP_REMOVED lines=37> */
.L_x_18:
[C---:B0-----:R-:W-:Y:S01]  /*0250*/  IMAD R5, R11.reuse, UR5, R10 ;  /* 0x000000050b057c24 */ /* 0x041fe2000f8e020a */
[----:B------:R-:W-:Y:S01]  /*0260*/  IADD3 R11, PT, PT, R11, 0x1, RZ ;  /* 0x000000010b0b7810 */ /* 0x000fe20007ffe0ff */
[----:B------:R-:W-:Y:S03]  /*0270*/  BSSY.RECONVERGENT B0, `(.L_x_16) ;  /* 0x000000a000007945 */ /* 0x000fe60003800200 */
[----:B------:R-:W-:Y:S02]  /*0280*/  ISETP.GE.AND P0, PT, R5, UR8, PT ;  /* 0x0000000805007c0c */ /* 0x000fe4000bf06270 */
[----:B------:R-:W-:-:S04]  /*0290*/  I2FP.F32.U32 R3, R11 ;  /* 0x0000000b00037245 */ /* 0x000fc80000201000 */
[----:B------:R-:W-:-:S07]  /*02a0*/  FSETP.GT.AND P1, PT, R0, R3, PT ;  /* 0x000000030000720b */ /* 0x000fce0003f24000 */
[----:B------:R-:W-:Y:S06]  /*02b0*/  @P0 BRA `(.L_x_17) ;  /* 0x0000000000140947 */ /* 0x000fec0003800000 */
[----:B-1----:R-:W-:-:S06]  /*02c0*/  IMAD.WIDE R2, R5, 0x4, R6 ;  /* 0x0000000405027825 */ /* 0x002fcc00078e0206 */
[----:B------:R-:W2:Y:S01]  /*02d0*/  LDG.E R3, desc[UR6][R2.64] ;  /* 0x0000000602037981 */ /* 0x000ea2000c1e1900 */
[----:B------:R-:W-:-:S04]  /*02e0*/  IMAD R5, R12, UR8, R5 ;  /* 0x000000080c057c24 */ /* 0x000fc8000f8e0205 */
[----:B----4-:R-:W-:-:S05]  /*02f0*/  IMAD.WIDE R4, R5, 0x4, R8 ;  /* 0x0000000405047825 */ /* 0x010fca00078e0208 */
[----:B--2---:R0:W-:Y:S02]  /*0300*/  STG.E desc[UR6][R4.64], R3 ;  /* 0x0000000304007986 */ /* 0x0041e4000c101906 */
.L_x_17:
[----:B------:R-:W-:Y:S05]  /*0310*/  BSYNC.RECONVERGENT B0 ;  /* 0x0000000000007941 */ /* 0x000fea0003800200 */
.L_x_16:
[----:B------:R-:W-:Y:S05]  /*0320*/  @P1 BRA `(.L_x_18) ;  /* 0xfffffffc00c81947 */ /* 0x000fea000383ffff */
.L_x_15:
[----:B------:R-:W-:Y:S06]  /*0330*/  BAR.SYNC.DEFER_BLOCKING 0x0 ;  /* 0x0000000000007b1d */ /* 0x000fec0000010000 */
[----:B------:R-:W-:Y:S05]  /*0340*/  EXIT ;  /* 0x000000000000794d */ /* 0x000fea0003800000 */
.L_x_19:
        /* <DEDUP_REMOVED lines=11> */
.L_x_102:


//--------------------- .text._Z11completeSolPiiPb --------------------------
	.section	.text._Z11completeSolPiiPb,"ax",@progbits
	.align	128
        .global         _Z11completeSolPiiPb
        .type           _Z11completeSolPiiPb,@function
        .size           _Z11completeSolPiiPb,(.L_x_103 - _Z11completeSolPiiPb)
        .other          _Z11completeSolPiiPb,@"STO_CUDA_ENTRY STV_DEFAULT"
_Z11completeSolPiiPb:
.text._Z11completeSolPiiPb:
        /* <DEDUP_REMOVED lines=13> */
[----:B0-----:R-:W-:Y:S02]  /*00d0*/  IMAD.MOV.U32 R2, RZ, RZ, RZ ;  /* 0x000000ffff027224 */ /* 0x001fe400078e00ff */
[----:B--2---:R-:W-:-:S04]  /*00e0*/  IMAD R5, R5, R3, RZ ;  /* 0x0000000305057224 */ /* 0x004fc800078e02ff */
[----:B------:R-:W-:-:S06]  /*00f0*/  IMAD.HI.U32 R3, R3, R5, R2 ;  /* 0x0000000503037227 */ /* 0x000fcc00078e0002 */
[----:B-1----:R-:W-:-:S04]  /*0100*/  IMAD.HI.U32 R3, R3, R4, RZ ;  /* 0x0000000403037227 */ /* 0x002fc800078e00ff */
[----:B------:R-:W-:-:S04]  /*0110*/  IMAD.MOV R5, RZ, RZ, -R3 ;  /* 0x000000ffff057224 */ /* 0x000fc800078e0a03 */
[----:B------:R-:W-:-:S05]  /*0120*/  IMAD R0, R5, UR5, R4 ;  /* 0x0000000505007c24 */ /* 0x000fca000f8e0204 */
[----:B------:R-:W-:-:S13]  /*0130*/  ISETP.GE.U32.AND P0, PT, R0, UR5, PT ;  /* 0x0000000500007c0c */ /* 0x000fda000bf06070 */
[----:B------:R-:W-:Y:S02]  /*0140*/  @P0 VIADD R0, R0, -UR5 ;  /* 0x8000000500000c36 */ /* 0x000fe40008000000 */
[----:B------:R-:W-:-:S03]  /*0150*/  @P0 VIADD R3, R3, 0x1 ;  /* 0x0000000103030836 */ /* 0x000fc60000000000 */
[----:B------:R-:W-:-:S13]  /*0160*/  ISETP.GE.U32.AND P1, PT, R0, UR5, PT ;  /* 0x0000000500007c0c */ /* 0x000fda000bf26070 */
[----:B------:R-:W-:Y:S01]  /*0170*/  @P1 VIADD R3, R3, 0x1 ;  /* 0x0000000103031836 */ /* 0x000fe20000000000 */
[----:B------:R-:W-:-:S04]  /*0180*/  @!P2 LOP3.LUT R3, RZ, UR5, RZ, 0x33, !PT ;  /* 0x00000005ff03ac12 */ /* 0x000fc8000f8e33ff */
[----:B------:R-:W-:-:S04]  /*0190*/  I2FP.F32.U32 R0, R3 ;  /* 0x0000000300007245 */ /* 0x000fc80000201000 */
[----:B------:R-:W-:-:S13]  /*01a0*/  FSETP.GT.AND P0, PT, R0, -1, PT ;  /* 0xbf8000000000780b */ /* 0x000fda0003f04000 */
[----:B------:R-:W-:Y:S05]  /*01b0*/  @!P0 BRA `(.L_x_20) ;  /* 0x0000000400048947 */ /* 0x000fea0003800000 */
[----:B------:R-:W0:Y:S01]  /*01c0*/  S2R R10, SR_TID.X ;  /* 0x00000000000a7919 */ /* 0x000e220000002100 */
[----:B------:R-:W1:Y:S01]  /*01d0*/  LDC.64 R2, c[0x0][0x380] ;  /* 0x0000e000ff027b82 */ /* 0x000e620000000a00 */
[----:B------:R-:W-:Y:S01]  /*01e0*/  LEA.HI R4, R4, R4, RZ, 0x1 ;  /* 0x0000000404047211 */ /* 0x000fe200078f08ff */
[----:B------:R-:W-:Y:S01]  /*01f0*/  FADD R0, R0, 1 ;  /* 0x3f80000000007421 */ /* 0x000fe20000000000 */
[----:B------:R-:W-:Y:S01]  /*0200*/  IMAD.MOV.U32 R13, RZ, RZ, RZ ;  /* 0x000000ffff0d7224 */ /* 0x000fe200078e00ff */
[----:B------:R-:W2:Y:S01]  /*0210*/  LDCU.64 UR6, c[0x0][0x358] ;  /* 0x00006b00ff0677ac */ /* 0x000ea20008000a00 */
[----:B------:R-:W-:Y:S01]  /*0220*/  SHF.R.S32.HI R11, RZ, 0x1, R4 ;  /* 0x00000001ff0b7819 */ /* 0x000fe20000011404 */
[----:B------:R-:W3:Y:S02]  /*0230*/  LDCU.64 UR8, c[0x0][0x390] ;  /* 0x00007200ff0877ac */ /* 0x000ee40008000a00 */
[----:B0-23--:R-:W-:-:S07]  /*0240*/  VIADD R10, R10, UR4 ;  /* 0x000000040a0a7c36 */ /* 0x00dfce0008000000 */
.L_x_27:
[----:B------:R-:W-:Y:S01]  /*0250*/  IMAD R14, R13, UR5, R10 ;  /* 0x000000050d0e7c24 */ /* 0x000fe2000f8e020a */
[----:B------:R-:W-:Y:S04]  /*0260*/  BSSY.RECONVERGENT B0, `(.L_x_21) ;  /* 0x0000032000007945 */ /* 0x000fe80003800200 */
[----:B------:R-:W-:-:S13]  /*0270*/  ISETP.GE.AND P0, PT, R14, R11, PT ;  /* 0x0000000b0e00720c */ /* 0x000fda0003f06270 */
[----:B01----:R-:W-:Y:S05]  /*0280*/  @P0 BRA `(.L_x_22) ;  /* 0x0000000000bc0947 */ /* 0x003fea0003800000 */
[----:B-1----:R-:W-:-:S05]  /*0290*/  IMAD.WIDE R8, R14, 0x4, R2 ;  /* 0x000000040e087825 */ /* 0x002fca00078e0202 */
[----:B------:R-:W2:Y:S01]  /*02a0*/  LDG.E R12, desc[UR6][R8.64] ;  /* 0x00000006080c7981 */ /* 0x000ea2000c1e1900 */
[----:B------:R-:W-:Y:S01]  /*02b0*/  BSSY.RECONVERGENT B1, `(.L_x_23) ;  /* 0x0000018000017945 */ /* 0x000fe20003800200 */
[----:B------:R-:W-:Y:S01]  /*02c0*/  IMAD.WIDE R4, R11, 0x4, R8 ;  /* 0x000000040b047825 */ /* 0x000fe200078e0208 */
[----:B--2---:R-:W-:-:S13]  /*02d0*/  ISETP.NE.AND P0, PT, R12, RZ, PT ;  /* 0x000000ff0c00720c */ /* 0x004fda0003f05270 */
[----:B------:R-:W-:Y:S05]  /*02e0*/  @P0 BRA `(.L_x_24) ;  /* 0x0000000000500947 */ /* 0x000fea0003800000 */
[----:B------:R-:W2:Y:S01]  /*02f0*/  LDG.E R15, desc[UR6][R4.64] ;  /* 0x00000006040f7981 */ /* 0x000ea2000c1e1900 */
[----:B------:R-:W-:Y:S01]  /*0300*/  HFMA2 R12, -RZ, RZ, 0, 0 ;  /* 0x00000000ff0c7431 */ /* 0x000fe200000001ff */
[----:B--2---:R-:W-:-:S13]  /*0310*/  ISETP.NE.AND P0, PT, R15, RZ, PT ;  /* 0x000000ff0f00720c */ /* 0x004fda0003f05270 */
[----:B------:R-:W-:Y:S05]  /*0320*/  @!P0 BRA `(.L_x_24) ;  /* 0x0000000000408947 */ /* 0x000fea0003800000 */
[----:B------:R-:W-:-:S04]  /*0330*/  IADD3 R6, P0, PT, R14, UR8, RZ ;  /* 0x000000080e067c10 */ /* 0x000fc8000ff1e0ff */
[----:B------:R-:W-:-:S05]  /*0340*/  LEA.HI.X.SX32 R7, R14, UR9, 0x1, P0 ;  /* 0x000000090e077c11 */ /* 0x000fca00080f0eff */
[----:B------:R-:W2:Y:S02]  /*0350*/  LDG.E.U8 R6, desc[UR6][R6.64] ;  /* 0x0000000606067981 */ /* 0x000ea4000c1e1100 */
[----:B--2---:R-:W-:-:S13]  /*0360*/  ISETP.NE.AND P0, PT, R6, 0x1, PT ;  /* 0x000000010600780c */ /* 0x004fda0003f05270 */
[----:B------:R-:W-:Y:S05]  /*0370*/  @P0 BRA `(.L_x_24) ;  /* 0x00000000002c0947 */ /* 0x000fea0003800000 */
[----:B------:R-:W-:-:S13]  /*0380*/  ISETP.NE.AND P0, PT, R15, -0x1, PT ;  /* 0xffffffff0f00780c */ /* 0x000fda0003f05270 */
[----:B------:R-:W-:Y:S05]  /*0390*/  @!P0 BRA `(.L_x_25) ;  /* 0x0000000000188947 */ /* 0x000fea0003800000 */
[----:B------:R-:W-:-:S13]  /*03a0*/  ISETP.NE.AND P0, PT, R15, 0x1, PT ;  /* 0x000000010f00780c */ /* 0x000fda0003f05270 */
[----:B------:R-:W-:Y:S05]  /*03b0*/  @P0 BRA `(.L_x_24) ;  /* 0x00000000001c0947 */ /* 0x000fea0003800000 */
[----:B------:R-:W-:Y:S02]  /*03c0*/  IMAD.MOV.U32 R7, RZ, RZ, -0x1 ;  /* 0xffffffffff077424 */ /* 0x000fe400078e00ff */
[----:B------:R-:W-:-:S03]  /*03d0*/  IMAD.MOV.U32 R12, RZ, RZ, -0x1 ;  /* 0xffffffffff0c7424 */ /* 0x000fc600078e00ff */
[----:B------:R1:W-:Y:S01]  /*03e0*/  STG.E desc[UR6][R8.64], R7 ;  /* 0x0000000708007986 */ /* 0x0003e2000c101906 */
[----:B------:R-:W-:Y:S05]  /*03f0*/  BRA `(.L_x_24) ;  /* 0x00000000000c7947 */ /* 0x000fea0003800000 */
.L_x_25:
[----:B------:R-:W-:Y:S02]  /*0400*/  IMAD.MOV.U32 R7, RZ, RZ, 0x1 ;  /* 0x00000001ff077424 */ /* 0x000fe400078e00ff */
[----:B------:R-:W-:-:S03]  /*0410*/  IMAD.MOV.U32 R12, RZ, RZ, 0x1 ;  /* 0x00000001ff0c7424 */ /* 0x000fc600078e00ff */
[----:B------:R0:W-:Y:S04]  /*0420*/  STG.E desc[UR6][R8.64], R7 ;  /* 0x0000000708007986 */ /* 0x0001e8000c101906 */
.L_x_24:
[----:B------:R-:W-:Y:S05]  /*0430*/  BSYNC.RECONVERGENT B1 ;  /* 0x0000000000017941 */ /* 0x000fea0003800200 */
.L_x_23:
[----:B------:R-:W-:-:S13]  /*0440*/  ISETP.NE.AND P0, PT, R12, RZ, PT ;  /* 0x000000ff0c00720c */ /* 0x000fda0003f05270 */
[----:B------:R-:W-:Y:S05]  /*0450*/  @!P0 BRA `(.L_x_22) ;  /* 0x0000000000488947 */ /* 0x000fea0003800000 */
[----:B------:R-:W2:Y:S02]  /*0460*/  LDG.E R6, desc[UR6][R4.64] ;  /* 0x0000000604067981 */ /* 0x000ea4000c1e1900 */
[----:B--2---:R-:W-:-:S13]  /*0470*/  ISETP.NE.AND P0, PT, R6, RZ, PT ;  /* 0x000000ff0600720c */ /* 0x004fda0003f05270 */
[----:B------:R-:W-:Y:S05]  /*0480*/  @P0 BRA `(.L_x_22) ;  /* 0x00000000003c0947 */ /* 0x000fea0003800000 */
[----:B01----:R-:W-:-:S04]  /*0490*/  IADD3 R7, PT, PT, R11, R14, RZ ;  /* 0x0000000e0b077210 */ /* 0x003fc80007ffe0ff */
        /* <DEDUP_REMOVED lines=9> */
[----:B------:R-:W-:-:S05]  /*0530*/  IMAD.MOV.U32 R7, RZ, RZ, -0x1 ;  /* 0xffffffffff077424 */ /* 0x000fca00078e00ff */
[----:B------:R3:W-:Y:S01]  /*0540*/  STG.E desc[UR6][R4.64], R7 ;  /* 0x0000000704007986 */ /* 0x0007e2000c101906 */
[----:B------:R-:W-:Y:S05]  /*0550*/  BRA `(.L_x_22) ;  /* 0x0000000000087947 */ /* 0x000fea0003800000 */
.L_x_26:
[----:B------:R-:W-:-:S05]  /*0560*/  IMAD.MOV.U32 R7, RZ, RZ, 0x1 ;  /* 0x00000001ff077424 */ /* 0x000fca00078e00ff */
[----:B------:R2:W-:Y:S02]  /*0570*/  STG.E desc[UR6][R4.64], R7 ;  /* 0x0000000704007986 */ /* 0x0005e4000c101906 */
.L_x_22:
[----:B------:R-:W-:Y:S05]  /*0580*/  BSYNC.RECONVERGENT B0 ;  /* 0x0000000000007941 */ /* 0x000fea0003800200 */
.L_x_21:
[----:B------:R-:W-:-:S05]  /*0590*/  VIADD R13, R13, 0x1 ;  /* 0x000000010d0d7836 */ /* 0x000fca0000000000 */
[----:B--23--:R-:W-:-:S04]  /*05a0*/  I2FP.F32.U32 R5, R13 ;  /* 0x0000000d00057245 */ /* 0x00cfc80000201000 */
[----:B------:R-:W-:-:S13]  /*05b0*/  FSETP.GT.AND P0, PT, R0, R5, PT ;  /* 0x000000050000720b */ /* 0x000fda0003f04000 */
[----:B------:R-:W-:Y:S05]  /*05c0*/  @P0 BRA `(.L_x_27) ;  /* 0xfffffffc00200947 */ /* 0x000fea000383ffff */
.L_x_20:
[----:B------:R-:W-:Y:S06]  /*05d0*/  BAR.SYNC.DEFER_BLOCKING 0x0 ;  /* 0x0000000000007b1d */ /* 0x000fec0000010000 */
[----:B------:R-:W-:Y:S05]  /*05e0*/  EXIT ;  /* 0x000000000000794d */ /* 0x000fea0003800000 */
.L_x_28:
        /* <DEDUP_REMOVED lines=9> */
.L_x_103:


//--------------------- .text._Z8checkRowPbPiiS0_S_S_ --------------------------
	.section	.text._Z8checkRowPbPiiS0_S_S_,"ax",@progbits
	.align	128
        .global         _Z8checkRowPbPiiS0_S_S_
        .type           _Z8checkRowPbPiiS0_S_S_,@function
        .size           _Z8checkRowPbPiiS0_S_S_,(.L_x_104 - _Z8checkRowPbPiiS0_S_S_)
        .other          _Z8checkRowPbPiiS0_S_S_,@"STO_CUDA_ENTRY STV_DEFAULT"
_Z8checkRowPbPiiS0_S_S_:
.text._Z8checkRowPbPiiS0_S_S_:
[----:B------:R-:W-:Y:S08]  /*0000*/  LDC R1, c[0x0][0x37c] ;  /* 0x0000df00ff017b82 */ /* 0x000ff00000000800 */
[----:B------:R-:W0:Y:S01]  /*0010*/  LDC R6, c[0x0][0x360] ;  /* 0x0000d800ff067b82 */ /* 0x000e220000000800 */
[----:B------:R-:W0:Y:S01]  /*0020*/  LDCU UR4, c[0x0][0x370] ;  /* 0x00006e00ff0477ac */ /* 0x000e220008000800 */
[----:B------:R-:W1:Y:S06]  /*0030*/  S2R R7, SR_TID.X ;  /* 0x0000000000077919 */ /* 0x000e6c0000002100 */
[----:B------:R-:W2:Y:S01]  /*0040*/  LDC R8, c[0x0][0x390] ;  /* 0x0000e400ff087b82 */ /* 0x000ea20000000800 */
[----:B0-----:R-:W-:-:S07]  /*0050*/  IMAD R0, R6, UR4, RZ ;  /* 0x0000000406007c24 */ /* 0x001fce000f8e02ff */
[----:B------:R-:W1:Y:S01]  /*0060*/  S2UR UR4, SR_CTAID.X ;  /* 0x00000000000479c3 */ /* 0x000e620000002500 */
[----:B------:R-:W0:Y:S01]  /*0070*/  I2F.U32.RP R4, R0 ;  /* 0x0000000000047306 */ /* 0x000e220000209000 */
[----:B------:R-:W-:Y:S01]  /*0080*/  IMAD.MOV R5, RZ, RZ, -R0 ;  /* 0x000000ffff057224 */ /* 0x000fe200078e0a00 */
[----:B------:R-:W-:-:S06]  /*0090*/  ISETP.NE.U32.AND P2, PT, R0, RZ, PT ;  /* 0x000000ff0000720c */ /* 0x000fcc0003f45070 */
[----:B0-----:R-:W0:Y:S02]  /*00a0*/  MUFU.RCP R4, R4 ;  /* 0x0000000400047308 */ /* 0x001e240000001000 */
[----:B0-----:R-:W-:-:S06]  /*00b0*/  VIADD R2, R4, 0xffffffe ;  /* 0x0ffffffe04027836 */ /* 0x001fcc0000000000 */
[----:B------:R0:W3:Y:S02]  /*00c0*/  F2I.FTZ.U32.TRUNC.NTZ R3, R2 ;  /* 0x0000000200037305 */ /* 0x0000e4000021f000 */
[----:B0-----:R-:W-:Y:S02]  /*00d0*/  IMAD.MOV.U32 R2, RZ, RZ, RZ ;  /* 0x000000ffff027224 */ /* 0x001fe400078e00ff */
[----:B---3--:R-:W-:-:S04]  /*00e0*/  IMAD R5, R5, R3, RZ ;  /* 0x0000000305057224 */ /* 0x008fc800078e02ff */
[----:B------:R-:W-:-:S06]  /*00f0*/  IMAD.HI.U32 R3, R3, R5, R2 ;  /* 0x0000000503037227 */ /* 0x000fcc00078e0002 */
[----:B--2---:R-:W-:-:S04]  /*0100*/  IMAD.HI.U32 R3, R3, R8, RZ ;  /* 0x0000000803037227 */ /* 0x004fc800078e00ff */
[----:B------:R-:W-:-:S04]  /*0110*/  IMAD.MOV R5, RZ, RZ, -R3 ;  /* 0x000000ffff057224 */ /* 0x000fc800078e0a03 */
[----:B------:R-:W-:-:S05]  /*0120*/  IMAD R5, R0, R5, R8 ;  /* 0x0000000500057224 */ /* 0x000fca00078e0208 */
[----:B------:R-:W-:-:S13]  /*0130*/  ISETP.GE.U32.AND P0, PT, R5, R0, PT ;  /* 0x000000000500720c */ /* 0x000fda0003f06070 */
[----:B------:R-:W-:Y:S02]  /*0140*/  @P0 IMAD.IADD R5, R5, 0x1, -R0 ;  /* 0x0000000105050824 */ /* 0x000fe400078e0a00 */
[----:B------:R-:W-:-:S03]  /*0150*/  @P0 VIADD R3, R3, 0x1 ;  /* 0x0000000103030836 */ /* 0x000fc60000000000 */
[----:B------:R-:W-:-:S13]  /*0160*/  ISETP.GE.U32.AND P1, PT, R5, R0, PT ;  /* 0x000000000500720c */ /* 0x000fda0003f26070 */
[----:B------:R-:W-:Y:S01]  /*0170*/  @P1 VIADD R3, R3, 0x1 ;  /* 0x0000000103031836 */ /* 0x000fe20000000000 */
[----:B------:R-:W-:-:S04]  /*0180*/  @!P2 LOP3.LUT R3, RZ, R0, RZ, 0x33, !PT ;  /* 0x00000000ff03a212 */ /* 0x000fc800078e33ff */
[----:B------:R-:W-:Y:S01]  /*0190*/  I2FP.F32.U32 R2, R3 ;  /* 0x0000000300027245 */ /* 0x000fe20000201000 */
[----:B-1----:R-:W-:-:S03]  /*01a0*/  IMAD R3, R6, UR4, R7 ;  /* 0x0000000406037c24 */ /* 0x002fc6000f8e0207 */
[----:B------:R-:W-:-:S13]  /*01b0*/  FSETP.GT.AND P0, PT, R2, -1, PT ;  /* 0xbf8000000200780b */ /* 0x000fda0003f04000 */
[----:B------:R-:W-:Y:S05]  /*01c0*/  @!P0 BRA `(.L_x_29) ;  /* 0x00000014003c8947 */ /* 0x000fea0003800000 */
[C---:B------:R-:W-:Y:S01]  /*01d0*/  ISETP.GT.AND P0, PT, R8.reuse, RZ, PT ;  /* 0x000000ff0800720c */ /* 0x040fe20003f04270 */
[----:B------:R-:W0:Y:S01]  /*01e0*/  LDCU.64 UR6, c[0x0][0x358] ;  /* 0x00006b00ff0677ac */ /* 0x000e220008000a00 */
[----:B------:R-:W-:Y:S01]  /*01f0*/  LEA.HI R5, R8, R8, RZ, 0x1 ;  /* 0x0000000808057211 */ /* 0x000fe200078f08ff */
[----:B------:R-:W-:Y:S01]  /*0200*/  FADD R2, R2, 1 ;  /* 0x3f80000002027421 */ /* 0x000fe20000000000 */
[----:B------:R-:W-:Y:S02]  /*0210*/  SHF.R.U32.HI R4, RZ, 0x1, R8 ;  /* 0x00000001ff047819 */ /* 0x000fe40000011608 */
[----:B------:R-:W-:-:S07]  /*0220*/  SHF.R.S32.HI R5, RZ, 0x1, R5 ;  /* 0x00000001ff057819 */ /* 0x000fce0000011405 */
[----:B------:R-:W-:Y:S05]  /*0230*/  @P0 BRA `(.L_x_30) ;  /* 0x0000000000740947 */ /* 0x000fea0003800000 */
[----:B------:R-:W1:Y:S01]  /*0240*/  LDC.64 R10, c[0x0][0x388] ;  /* 0x0000e200ff0a7b82 */ /* 0x000e620000000a00 */
[----:B------:R-:W2:Y:S01]  /*0250*/  LDCU UR5, c[0x0][0x390] ;  /* 0x00007200ff0577ac */ /* 0x000ea20008000800 */
[----:B------:R-:W3:Y:S01]  /*0260*/  LDCU.64 UR8, c[0x0][0x3a0] ;  /* 0x00007400ff0877ac */ /* 0x000ee20008000a00 */
[----:B------:R-:W-:-:S05]  /*0270*/  UMOV UR4, URZ ;  /* 0x000000ff00047c82 */ /* 0x000fca0008000000 */
.L_x_33:
[----:B------:R-:W-:Y:S01]  /*0280*/  IMAD R4, R0, UR4, R3 ;  /* 0x0000000400047c24 */ /* 0x000fe2000f8e0203 */
[----:B------:R-:W-:Y:S04]  /*0290*/  BSSY.RECONVERGENT B0, `(.L_x_31) ;  /* 0x0000012000007945 */ /* 0x000fe80003800200 */
[----:B--2---:R-:W-:-:S13]  /*02a0*/  ISETP.GE.AND P0, PT, R4, UR5, PT ;  /* 0x0000000504007c0c */ /* 0x004fda000bf06270 */
[----:B------:R-:W-:Y:S05]  /*02b0*/  @P0 BRA `(.L_x_32) ;  /* 0x00000000003c0947 */ /* 0x000fea0003800000 */
[----:B-1----:R-:W-:-:S06]  /*02c0*/  IMAD.WIDE R6, R4, 0x4, R10 ;  /* 0x0000000404067825 */ /* 0x002fcc00078e020a */
[----:B0-----:R-:W2:Y:S02]  /*02d0*/  LDG.E R6, desc[UR6][R6.64] ;  /* 0x0000000606067981 */ /* 0x001ea4000c1e1900 */
[----:B--2---:R-:W-:-:S13]  /*02e0*/  ISETP.NE.AND P0, PT, R6, -0x1, PT ;  /* 0xffffffff0600780c */ /* 0x004fda0003f05270 */
[----:B------:R-:W-:Y:S05]  /*02f0*/  @P0 BRA `(.L_x_32) ;  /* 0x00000000002c0947 */ /* 0x000fea0003800000 */
[----:B---3--:R-:W-:-:S04]  /*0300*/  IADD3 R6, P0, PT, R4, UR8, RZ ;  /* 0x0000000804067c10 */ /* 0x008fc8000ff1e0ff */
[----:B------:R-:W-:-:S05]  /*0310*/  LEA.HI.X.SX32 R7, R4, UR9, 0x1, P0 ;  /* 0x0000000904077c11 */ /* 0x000fca00080f0eff */
[----:B------:R-:W2:Y:S02]  /*0320*/  LDG.E.U8 R8, desc[UR6][R6.64] ;  /* 0x0000000606087981 */ /* 0x000ea4000c1e1100 */
[----:B--2---:R-:W-:-:S13]  /*0330*/  ISETP.NE.AND P0, PT, R8, RZ, PT ;  /* 0x000000ff0800720c */ /* 0x004fda0003f05270 */
[----:B------:R-:W-:Y:S05]  /*0340*/  @P0 BRA `(.L_x_32) ;  /* 0x0000000000180947 */ /* 0x000fea0003800000 */
[----:B------:R-:W-:Y:S01]  /*0350*/  ISETP.GE.AND P0, PT, R4, R5, PT ;  /* 0x000000050400720c */ /* 0x000fe20003f06270 */
[----:B------:R-:W-:-:S05]  /*0360*/  IMAD.MOV.U32 R4, RZ, RZ, 0x1 ;  /* 0x00000001ff047424 */ /* 0x000fca00078e00ff */
[----:B------:R2:W-:Y:S07]  /*0370*/  STG.E.U8 desc[UR6][R6.64], R4 ;  /* 0x0000000406007986 */ /* 0x0005ee000c101106 */
[----:B------:R-:W-:-:S04]  /*0380*/  @!P0 IADD3 R8, P1, PT, R5, R6, RZ ;  /* 0x0000000605088210 */ /* 0x000fc80007f3e0ff */
[----:B------:R-:W-:-:S05]  /*0390*/  @!P0 LEA.HI.X.SX32 R9, R5, R7, 0x1, P1 ;  /* 0x0000000705098211 */ /* 0x000fca00008f0eff */
[----:B------:R2:W-:Y:S04]  /*03a0*/  @!P0 STG.E.U8 desc[UR6][R8.64], R4 ;  /* 0x0000000408008986 */ /* 0x0005e8000c101106 */
.L_x_32:
[----:B0--3--:R-:W-:Y:S05]  /*03b0*/  BSYNC.RECONVERGENT B0 ;  /* 0x0000000000007941 */ /* 0x009fea0003800200 */
.L_x_31:
[----:B------:R-:W-:-:S06]  /*03c0*/  UIADD3 UR4, UPT, UPT, UR4, 0x1, URZ ;  /* 0x0000000104047890 */ /* 0x000fcc000fffe0ff */
[----:B--2---:R-:W-:-:S04]  /*03d0*/  I2FP.F32.U32 R7, UR4 ;  /* 0x0000000400077c45 */ /* 0x004fc80008201000 */
[----:B------:R-:W-:-:S13]  /*03e0*/  FSETP.GT.AND P0, PT, R2, R7, PT ;  /* 0x000000070200720b */ /* 0x000fda0003f04000 */
[----:B------:R-:W-:Y:S05]  /*03f0*/  @P0 BRA `(.L_x_33) ;  /* 0xfffffffc00a00947 */ /* 0x000fea000383ffff */
[----:B------:R-:W-:Y:S05]  /*0400*/  BRA `(.L_x_29) ;  /* 0x0000001000ac7947 */ /* 0x000fea0003800000 */
.L_x_30:
[C---:B------:R-:W-:Y:S01]  /*0410*/  LOP3.LUT R6, R8.reuse, 0x3, RZ, 0xc0, !PT ;  /* 0x0000000308067812 */ /* 0x040fe200078ec0ff */
[----:B------:R-:W-:Y:S01]  /*0420*/  UMOV UR4, URZ ;  /* 0x000000ff00047c82 */ /* 0x000fe20008000000 */
[----:B------:R-:W-:-:S07]  /*0430*/  LOP3.LUT R7, R8, 0x7ffffffc, RZ, 0xc0, !PT ;  /* 0x7ffffffc08077812 */ /* 0x000fce00078ec0ff */
.L_x_79:
[----:B------:R-:W1:Y:S01]  /*0440*/  LDCU UR5, c[0x0][0x390] ;  /* 0x00007200ff0577ac */ /* 0x000e620008000800 */
[----:B------:R-:W-:Y:S01]  /*0450*/  IMAD R8, R0, UR4, R3 ;  /* 0x0000000400087c24 */ /* 0x000fe2000f8e0203 */
[----:B------:R-:W-:Y:S01]  /*0460*/  BSSY.RECONVERGENT B0, `(.L_x_34) ;  /* 0x0000121000007945 */ /* 0x000fe20003800200 */
[----:B--2---:R-:W2:Y:S01]  /*0470*/  LDCU UR12, c[0x0][0x390] ;  /* 0x00007200ff0c77ac */ /* 0x004ea20008000800 */
[----:B------:R-:W3:Y:S01]  /*0480*/  LDCU.64 UR14, c[0x0][0x388] ;  /* 0x00007100ff0e77ac */ /* 0x000ee20008000a00 */
[----:B------:R-:W4:Y:S01]  /*0490*/  LDCU.64 UR8, c[0x0][0x380] ;  /* 0x00007000ff0877ac */ /* 0x000f220008000a00 */
[----:B-1----:R-:W-:-:S05]  /*04a0*/  IMAD.U32 R9, RZ, RZ, UR5 ;  /* 0x00000005ff097e24 */ /* 0x002fca000f8e00ff */
[----:B------:R-:W-:-:S13]  /*04b0*/  ISETP.GE.AND P0, PT, R8, R9, PT ;  /* 0x000000090800720c */ /* 0x000fda0003f06270 */
[----:B--234-:R-:W-:Y:S05]  /*04c0*/  @P0 BRA `(.L_x_35) ;  /* 0x0000001000680947 */ /* 0x01cfea0003800000 */
[----:B------:R-:W1:Y:S02]  /*04d0*/  LDCU.64 UR10, c[0x0][0x388] ;  /* 0x00007100ff0a77ac */ /* 0x000e640008000a00 */
[----:B-1----:R-:W-:Y:S02]  /*04e0*/  IMAD.U32 R10, RZ, RZ, UR10 ;  /* 0x0000000aff0a7e24 */ /* 0x002fe4000f8e00ff */
[----:B------:R-:W-:Y:S02]  /*04f0*/  IMAD.U32 R11, RZ, RZ, UR11 ;  /* 0x0000000bff0b7e24 */ /* 0x000fe4000f8e00ff */
[----:B------:R-:W-:-:S06]  /*0500*/  IMAD.WIDE R12, R8, 0x4, R10 ;  /* 0x00000004080c7825 */ /* 0x000fcc00078e020a */
[----:B0-----:R-:W2:Y:S02]  /*0510*/  LDG.E R12, desc[UR6][R12.64] ;  /* 0x000000060c0c7981 */ /* 0x001ea4000c1e1900 */
[----:B--2---:R-:W-:-:S13]  /*0520*/  ISETP.NE.AND P0, PT, R12, -0x1, PT ;  /* 0xffffffff0c00780c */ /* 0x004fda0003f05270 */
[----:B------:R-:W-:Y:S05]  /*0530*/  @P0 BRA `(.L_x_35) ;  /* 0x00000010004c0947 */ /* 0x000fea0003800000 */
[----:B------:R-:W0:Y:S02]  /*0540*/  LDCU.64 UR10, c[0x0][0x3a0] ;  /* 0x00007400ff0a77ac */ /* 0x000e240008000a00 */
[----:B0-----:R-:W-:-:S04]  /*0550*/  IADD3 R12, P0, PT, R8, UR10, RZ ;  /* 0x0000000a080c7c10 */ /* 0x001fc8000ff1e0ff */
[----:B------:R-:W-:-:S05]  /*0560*/  LEA.HI.X.SX32 R13, R8, UR11, 0x1, P0 ;  /* 0x0000000b080d7c11 */ /* 0x000fca00080f0eff */
[----:B------:R-:W2:Y:S02]  /*0570*/  LDG.E.U8 R14, desc[UR6][R12.64] ;  /* 0x000000060c0e7981 */ /* 0x000ea4000c1e1100 */
[----:B--2---:R-:W-:-:S13]  /*0580*/  ISETP.NE.AND P0, PT, R14, RZ, PT ;  /* 0x000000ff0e00720c */ /* 0x004fda0003f05270 */
[----:B------:R-:W-:Y:S05]  /*0590*/  @P0 BRA `(.L_x_35) ;  /* 0x0000001000340947 */ /* 0x000fea0003800000 */
[----:B------:R-:W-:Y:S01]  /*05a0*/  ISETP.GE.U32.AND P0, PT, R9, 0x4, PT ;  /* 0x000000040900780c */ /* 0x000fe20003f06070 */
[----:B------:R-:W-:-:S12]  /*05b0*/  IMAD.MOV.U32 R19, RZ, RZ, RZ ;  /* 0x000000ffff137224 */ /* 0x000fd800078e00ff */
[----:B------:R-:W-:Y:S05]  /*05c0*/  @!P0 BRA `(.L_x_36) ;  /* 0x0000000800348947 */ /* 0x000fea0003800000 */
[----:B------:R-:W-:-:S07]  /*05d0*/  IMAD.MOV.U32 R23, RZ, RZ, RZ ;  /* 0x000000ffff177224 */ /* 0x000fce00078e00ff */
.L_x_57:
[----:B------:R-:W-:-:S04]  /*05e0*/  IMAD.U32 R9, RZ, RZ, UR12 ;  /* 0x0000000cff097e24 */ /* 0x000fc8000f8e00ff */
[----:B------:R-:W-:-:S05]  /*05f0*/  IMAD R10, R8, R9, R23 ;  /* 0x00000009080a7224 */ /* 0x000fca00078e0217 */
[----:B-1----:R-:W-:-:S04]  /*0600*/  IADD3 R14, P0, PT, R10, UR8, RZ ;  /* 0x000000080a0e7c10 */ /* 0x002fc8000ff1e0ff */
[----:B------:R-:W-:-:S05]  /*0610*/  LEA.HI.X.SX32 R15, R10, UR9, 0x1, P0 ;  /* 0x000000090a0f7c11 */ /* 0x000fca00080f0eff */
[----:B------:R-:W2:Y:S01]  /*0620*/  LDG.E.U8 R16, desc[UR6][R14.64] ;  /* 0x000000060e107981 */ /* 0x000ea2000c1e1100 */
[----:B------:R-:W-:Y:S01]  /*0630*/  IMAD.IADD R17, R4, 0x1, R23 ;  /* 0x0000000104117824 */ /* 0x000fe200078e0217 */
[----:B------:R-:W-:Y:S01]  /*0640*/  BSSY.RECONVERGENT B1, `(.L_x_37) ;  /* 0x0000021000017945 */ /* 0x000fe20003800200 */
[----:B------:R-:W-:Y:S02]  /*0650*/  IMAD.U32 R10, RZ, RZ, UR14 ;  /* 0x0000000eff0a7e24 */ /* 0x000fe4000f8e00ff */
[----:B------:R-:W-:Y:S02]  /*0660*/  IMAD.U32 R11, RZ, RZ, UR15 ;  /* 0x0000000fff0b7e24 */ /* 0x000fe4000f8e00ff */
[----:B------:R-:W-:Y:S01]  /*0670*/  IMAD.WIDE.U32 R18, R23, 0x4, R10 ;  /* 0x0000000417127825 */ /* 0x000fe200078e000a */
[----:B--2---:R-:W-:-:S03]  /*0680*/  ISETP.NE.AND P0, PT, R16, 0x1, PT ;  /* 0x000000011000780c */ /* 0x004fc60003f05270 */
[----:B------:R-:W-:-:S10]  /*0690*/  IMAD.WIDE.U32 R16, R17, 0x4, R10 ;  /* 0x0000000411107825 */ /* 0x000fd400078e000a */
[----:B0-----:R-:W-:Y:S05]  /*06a0*/  @P0 BRA `(.L_x_38) ;  /* 0x0000000000680947 */ /* 0x001fea0003800000 */
[----:B------:R-:W2:Y:S02]  /*06b0*/  LDG.E R22, desc[UR6][R18.64] ;  /* 0x0000000612167981 */ /* 0x000ea4000c1e1900 */
[----:B--2---:R-:W-:-:S13]  /*06c0*/  ISETP.NE.AND P0, PT, R22, RZ, PT ;  /* 0x000000ff1600720c */ /* 0x004fda0003f05270 */
[----:B------:R-:W-:Y:S05]  /*06d0*/  @P0 BRA `(.L_x_39) ;  /* 0x00000000004c0947 */ /* 0x000fea0003800000 */
[----:B------:R-:W-:Y:S01]  /*06e0*/  IMAD.MOV.U32 R25, RZ, RZ, 0x1 ;  /* 0x00000001ff197424 */ /* 0x000fe200078e00ff */
[----:B------:R-:W-:-:S04]  /*06f0*/  ISETP.GE.U32.AND P0, PT, R23, R4, PT ;  /* 0x000000041700720c */ /* 0x000fc80003f06070 */
[----:B------:R0:W-:Y:S09]  /*0700*/  STG.E desc[UR6][R18.64], R25 ;  /* 0x0000001912007986 */ /* 0x0001f2000c101906 */
[----:B------:R-:W-:Y:S05]  /*0710*/  @!P0 BRA `(.L_x_40) ;  /* 0x0000000000208947 */ /* 0x000fea0003800000 */
[----:B------:R-:W-:-:S04]  /*0720*/  IMAD.IADD R21, R23, 0x1, -R4 ;  /* 0x0000000117157824 */ /* 0x000fc800078e0a04 */
[----:B------:R-:W-:-:S06]  /*0730*/  IMAD.WIDE.U32 R20, R21, 0x4, R10 ;  /* 0x0000000415147825 */ /* 0x000fcc00078e000a */
[----:B------:R-:W2:Y:S02]  /*0740*/  LDG.E R20, desc[UR6][R20.64] ;  /* 0x0000000614147981 */ /* 0x000ea4000c1e1900 */
[----:B--2---:R-:W-:-:S13]  /*0750*/  ISETP.NE.AND P0, PT, R20, 0x1, PT ;  /* 0x000000011400780c */ /* 0x004fda0003f05270 */
[----:B------:R-:W-:Y:S05]  /*0760*/  @P0 BRA `(.L_x_41) ;  /* 0x00000000001c0947 */ /* 0x000fea0003800000 */
[----:B------:R-:W1:Y:S02]  /*0770*/  LDC.64 R20, c[0x0][0x398] ;  /* 0x0000e600ff147b82 */ /* 0x000e640000000a00 */
[----:B-1----:R1:W-:Y:S01]  /*0780*/  STG.E desc[UR6][R20.64+0x4], R25 ;  /* 0x0000041914007986 */ /* 0x0023e2000c101906 */
[----:B------:R-:W-:Y:S05]  /*0790*/  BRA `(.L_x_41) ;  /* 0x0000000000107947 */ /* 0x000fea0003800000 */
.L_x_40:
[----:B------:R-:W2:Y:S02]  /*07a0*/  LDG.E R20, desc[UR6][R16.64] ;  /* 0x0000000610147981 */ /* 0x000ea4000c1e1900 */
[----:B--2---:R-:W-:-:S13]  /*07b0*/  ISETP.NE.AND P0, PT, R20, 0x1, PT ;  /* 0x000000011400780c */ /* 0x004fda0003f05270 */
[----:B------:R-:W1:Y:S02]  /*07c0*/  @!P0 LDC.64 R20, c[0x0][0x398] ;  /* 0x0000e600ff148b82 */ /* 0x000e640000000a00 */
[----:B-1----:R2:W-:Y:S02]  /*07d0*/  @!P0 STG.E desc[UR6][R20.64+0x4], R25 ;  /* 0x0000041914008986 */ /* 0x0025e4000c101906 */
.L_x_41:
[----:B-12---:R-:W1:Y:S02]  /*07e0*/  LDC.64 R20, c[0x0][0x398] ;  /* 0x0000e600ff147b82 */ /* 0x006e640000000a00 */
[----:B-1----:R1:W-:Y:S04]  /*07f0*/  STG.E desc[UR6][R20.64], R25 ;  /* 0x0000001914007986 */ /* 0x0023e8000c101906 */
[----:B------:R1:W5:Y:S02]  /*0800*/  LDG.E R22, desc[UR6][R18.64] ;  /* 0x0000000612167981 */ /* 0x000364000c1e1900 */
.L_x_39:
[----:B-----5:R-:W-:-:S13]  /*0810*/  ISETP.NE.AND P0, PT, R22, -0x1, PT ;  /* 0xffffffff1600780c */ /* 0x020fda0003f05270 */
[----:B-1----:R-:W1:Y:S01]  /*0820*/  @!P0 LDC.64 R20, c[0x0][0x398] ;  /* 0x0000e600ff148b82 */ /* 0x002e620000000a00 */
[----:B0-----:R-:W-:-:S05]  /*0830*/  @!P0 IMAD.MOV.U32 R25, RZ, RZ, 0x1 ;  /* 0x00000001ff198424 */ /* 0x001fca00078e00ff */
[----:B-1----:R0:W-:Y:S02]  /*0840*/  @!P0 STG.E desc[UR6][R20.64+0x4], R25 ;  /* 0x0000041914008986 */ /* 0x0021e4000c101906 */
.L_x_38:
[----:B------:R-:W-:Y:S05]  /*0850*/  BSYNC.RECONVERGENT B1 ;  /* 0x0000000000017941 */ /* 0x000fea0003800200 */
.L_x_37:
[----:B0-----:R-:W2:Y:S01]  /*0860*/  LDG.E.U8 R20, desc[UR6][R14.64+0x1] ;  /* 0x000001060e147981 */ /* 0x001ea2000c1e1100 */
[----:B------:R-:W-:Y:S01]  /*0870*/  BSSY.RECONVERGENT B1, `(.L_x_42) ;  /* 0x000001e000017945 */ /* 0x000fe20003800200 */
[----:B--2---:R-:W-:-:S13]  /*0880*/  ISETP.NE.AND P0, PT, R20, 0x1, PT ;  /* 0x000000011400780c */ /* 0x004fda0003f05270 */
[----:B------:R-:W-:Y:S05]  /*0890*/  @P0 BRA `(.L_x_43) ;  /* 0x00000000006c0947 */ /* 0x000fea0003800000 */
[----:B------:R-:W2:Y:S02]  /*08a0*/  LDG.E R22, desc[UR6][R18.64+0x4] ;  /* 0x0000040612167981 */ /* 0x000ea4000c1e1900 */
[----:B--2---:R-:W-:-:S13]  /*08b0*/  ISETP.NE.AND P0, PT, R22, RZ, PT ;  /* 0x000000ff1600720c */ /* 0x004fda0003f05270 */
[----:B------:R-:W-:Y:S05]  /*08c0*/  @P0 BRA `(.L_x_44) ;  /* 0x0000000000500947 */ /* 0x000fea0003800000 */
[----:B------:R-:W-:Y:S02]  /*08d0*/  IMAD.MOV.U32 R25, RZ, RZ, 0x1 ;  /* 0x00000001ff197424 */ /* 0x000fe400078e00ff */
[----:B------:R-:W-:-:S03]  /*08e0*/  VIADD R21, R23, 0x1 ;  /* 0x0000000117157836 */ /* 0x000fc60000000000 */
[----:B------:R0:W-:Y:S02]  /*08f0*/  STG.E desc[UR6][R18.64+0x4], R25 ;  /* 0x0000041912007986 */ /* 0x0001e4000c101906 */
[----:B------:R-:W-:-:S13]  /*0900*/  ISETP.GE.U32.AND P0, PT, R21, R4, PT ;  /* 0x000000041500720c */ /* 0x000fda0003f06070 */
[----:B0-----:R-:W-:Y:S05]  /*0910*/  @!P0 BRA `(.L_x_45) ;  /* 0x0000000000208947 */ /* 0x001fea0003800000 */
[----:B------:R-:W-:-:S04]  /*0920*/  IMAD.IADD R21, R21, 0x1, -R4 ;  /* 0x0000000115157824 */ /* 0x000fc800078e0a04 */
[----:B------:R-:W-:-:S06]  /*0930*/  IMAD.WIDE.U32 R20, R21, 0x4, R10 ;  /* 0x0000000415147825 */ /* 0x000fcc00078e000a */
[----:B------:R-:W2:Y:S02]  /*0940*/  LDG.E R20, desc[UR6][R20.64] ;  /* 0x0000000614147981 */ /* 0x000ea4000c1e1900 */
[----:B--2---:R-:W-:-:S13]  /*0950*/  ISETP.NE.AND P0, PT, R20, 0x1, PT ;  /* 0x000000011400780c */ /* 0x004fda0003f05270 */
[----:B------:R-:W-:Y:S05]  /*0960*/  @P0 BRA `(.L_x_46) ;  /* 0x00000000001c0947 */ /* 0x000fea0003800000 */
[----:B------:R-:W0:Y:S02]  /*0970*/  LDC.64 R20, c[0x0][0x398] ;  /* 0x0000e600ff147b82 */ /* 0x000e240000000a00 */
[----:B0-----:R1:W-:Y:S01]  /*0980*/  STG.E desc[UR6][R20.64+0x4], R25 ;  /* 0x0000041914007986 */ /* 0x0013e2000c101906 */
[----:B------:R-:W-:Y:S05]  /*0990*/  BRA `(.L_x_46) ;  /* 0x0000000000107947 */ /* 0x000fea0003800000 */
.L_x_45:
[----:B------:R-:W2:Y:S02]  /*09a0*/  LDG.E R20, desc[UR6][R16.64+0x4] ;  /* 0x0000040610147981 */ /* 0x000ea4000c1e1900 */
[----:B--2---:R-:W-:-:S13]  /*09b0*/  ISETP.NE.AND P0, PT, R20, 0x1, PT ;  /* 0x000000011400780c */ /* 0x004fda0003f05270 */
[----:B------:R-:W0:Y:S02]  /*09c0*/  @!P0 LDC.64 R20, c[0x0][0x398] ;  /* 0x0000e600ff148b82 */ /* 0x000e240000000a00 */
[----:B0-----:R0:W-:Y:S02]  /*09d0*/  @!P0 STG.E desc[UR6][R20.64+0x4], R25 ;  /* 0x0000041914008986 */ /* 0x0011e4000c101906 */
.L_x_46:
[----:B01----:R-:W0:Y:S02]  /*09e0*/  LDC.64 R20, c[0x0][0x398] ;  /* 0x0000e600ff147b82 */ /* 0x003e240000000a00 */
[----:B0-----:R0:W-:Y:S04]  /*09f0*/  STG.E desc[UR6][R20.64], R25 ;  /* 0x0000001914007986 */ /* 0x0011e8000c101906 */
[----:B------:R0:W5:Y:S02]  /*0a00*/  LDG.E R22, desc[UR6][R18.64+0x4] ;  /* 0x0000040612167981 */ /* 0x000164000c1e1900 */
.L_x_44:
[----:B-----5:R-:W-:-:S13]  /*0a10*/  ISETP.NE.AND P0, PT, R22, -0x1, PT ;  /* 0xffffffff1600780c */ /* 0x020fda0003f05270 */
[----:B0-----:R-:W0:Y:S01]  /*0a20*/  @!P0 LDC.64 R20, c[0x0][0x398] ;  /* 0x0000e600ff148b82 */ /* 0x001e220000000a00 */
[----:B------:R-:W-:-:S05]  /*0a30*/  @!P0 IMAD.MOV.U32 R25, RZ, RZ, 0x1 ;  /* 0x00000001ff198424 */ /* 0x000fca00078e00ff */
[----:B0-----:R0:W-:Y:S02]  /*0a40*/  @!P0 STG.E desc[UR6][R20.64+0x4], R25 ;  /* 0x0000041914008986 */ /* 0x0011e4000c101906 */
.L_x_43:
[----:B------:R-:W-:Y:S05]  /*0a50*/  BSYNC.RECONVERGENT B1 ;  /* 0x0000000000017941 */ /* 0x000fea0003800200 */
.L_x_42:
        /* <DEDUP_REMOVED lines=20> */
.L_x_50:
[----:B------:R-:W2:Y:S02]  /*0ba0*/  LDG.E R20, desc[UR6][R16.64+0x8] ;  /* 0x0000080610147981 */ /* 0x000ea4000c1e1900 */
[----:B--2---:R-:W-:-:S13]  /*0bb0*/  ISETP.NE.AND P0, PT, R20, 0x1, PT ;  /* 0x000000011400780c */ /* 0x004fda0003f05270 */
[----:B------:R-:W0:Y:S02]  /*0bc0*/  @!P0 LDC.64 R20, c[0x0][0x398] ;  /* 0x0000e600ff148b82 */ /* 0x000e240000000a00 */
[----:B0-----:R0:W-:Y:S02]  /*0bd0*/  @!P0 STG.E desc[UR6][R20.64+0x4], R25 ;  /* 0x0000041914008986 */ /* 0x0011e4000c101906 */
.L_x_51:
[----:B01----:R-:W0:Y:S02]  /*0be0*/  LDC.64 R20, c[0x0][0x398] ;  /* 0x0000e600ff147b82 */ /* 0x003e240000000a00 */
[----:B0-----:R0:W-:Y:S04]  /*0bf0*/  STG.E desc[UR6][R20.64], R25 ;  /* 0x0000001914007986 */ /* 0x0011e8000c101906 */
[----:B------:R0:W5:Y:S02]  /*0c00*/  LDG.E R22, desc[UR6][R18.64+0x8] ;  /* 0x0000080612167981 */ /* 0x000164000c1e1900 */
.L_x_49:
[----:B-----5:R-:W-:-:S13]  /*0c10*/  ISETP.NE.AND P0, PT, R22, -0x1, PT ;  /* 0xffffffff1600780c */ /* 0x020fda0003f05270 */
[----:B0-----:R-:W0:Y:S01]  /*0c20*/  @!P0 LDC.64 R20, c[0x0][0x398] ;  /* 0x0000e600ff148b82 */ /* 0x001e220000000a00 */
[----:B------:R-:W-:-:S05]  /*0c30*/  @!P0 IMAD.MOV.U32 R25, RZ, RZ, 0x1 ;  /* 0x00000001ff198424 */ /* 0x000fca00078e00ff */
[----:B0-----:R0:W-:Y:S02]  /*0c40*/  @!P0 STG.E desc[UR6][R20.64+0x4], R25 ;  /* 0x0000041914008986 */ /* 0x0011e4000c101906 */
.L_x_48:
[----:B------:R-:W-:Y:S05]  /*0c50*/  BSYNC.RECONVERGENT B1 ;  /* 0x0000000000017941 */ /* 0x000fea0003800200 */
.L_x_47:
[----:B------:R-:W2:Y:S01]  /*0c60*/  LDG.E.U8 R14, desc[UR6][R14.64+0x3] ;  /* 0x000003060e0e7981 */ /* 0x000ea2000c1e1100 */
[----:B------:R-:W-:Y:S01]  /*0c70*/  BSSY.RECONVERGENT B1, `(.L_x_52) ;  /* 0x000001e000017945 */ /* 0x000fe20003800200 */
[----:B--2---:R-:W-:-:S13]  /*0c80*/  ISETP.NE.AND P0, PT, R14, 0x1, PT ;  /* 0x000000010e00780c */ /* 0x004fda0003f05270 */
[----:B------:R-:W-:Y:S05]  /*0c90*/  @P0 BRA `(.L_x_53) ;  /* 0x00000000006c0947 */ /* 0x000fea0003800000 */
[----:B0-----:R-:W2:Y:S02]  /*0ca0*/  LDG.E R20, desc[UR6][R18.64+0xc] ;  /* 0x00000c0612147981 */ /* 0x001ea4000c1e1900 */
        /* <DEDUP_REMOVED lines=15> */
.L_x_55:
[----:B------:R-:W2:Y:S02]  /*0da0*/  LDG.E R16, desc[UR6][R16.64+0xc] ;  /* 0x00000c0610107981 */ /* 0x000ea4000c1e1900 */
[----:B--2---:R-:W-:-:S13]  /*0db0*/  ISETP.NE.AND P0, PT, R16, 0x1, PT ;  /* 0x000000011000780c */ /* 0x004fda0003f05270 */
[----:B------:R-:W0:Y:S02]  /*0dc0*/  @!P0 LDC.64 R14, c[0x0][0x398] ;  /* 0x0000e600ff0e8b82 */ /* 0x000e240000000a00 */
[----:B0-----:R0:W-:Y:S02]  /*0dd0*/  @!P0 STG.E desc[UR6][R14.64+0x4], R21 ;  /* 0x000004150e008986 */ /* 0x0011e4000c101906 */
.L_x_56:
[----:B01----:R-:W0:Y:S02]  /*0de0*/  LDC.64 R14, c[0x0][0x398] ;  /* 0x0000e600ff0e7b82 */ /* 0x003e240000000a00 */
[----:B0-----:R0:W-:Y:S04]  /*0df0*/  STG.E desc[UR6][R14.64], R21 ;  /* 0x000000150e007986 */ /* 0x0011e8000c101906 */
[----:B------:R0:W5:Y:S02]  /*0e00*/  LDG.E R20, desc[UR6][R18.64+0xc] ;  /* 0x00000c0612147981 */ /* 0x000164000c1e1900 */
.L_x_54:
[----:B-----5:R-:W-:-:S13]  /*0e10*/  ISETP.NE.AND P0, PT, R20, -0x1, PT ;  /* 0xffffffff1400780c */ /* 0x020fda0003f05270 */
[----:B0-----:R-:W0:Y:S01]  /*0e20*/  @!P0 LDC.64 R14, c[0x0][0x398] ;  /* 0x0000e600ff0e8b82 */ /* 0x001e220000000a00 */
[----:B------:R-:W-:-:S05]  /*0e30*/  @!P0 IMAD.MOV.U32 R17, RZ, RZ, 0x1 ;  /* 0x00000001ff118424 */ /* 0x000fca00078e00ff */
[----:B0-----:R1:W-:Y:S02]  /*0e40*/  @!P0 STG.E desc[UR6][R14.64+0x4], R17 ;  /* 0x000004110e008986 */ /* 0x0013e4000c101906 */
.L_x_53:
[----:B------:R-:W-:Y:S05]  /*0e50*/  BSYNC.RECONVERGENT B1 ;  /* 0x0000000000017941 */ /* 0x000fea0003800200 */
.L_x_52:
[----:B------:R-:W-:-:S05]  /*0e60*/  VIADD R23, R23, 0x4 ;  /* 0x0000000417177836 */ /* 0x000fca0000000000 */
[----:B------:R-:W-:-:S13]  /*0e70*/  ISETP.NE.AND P0, PT, R23, R7, PT ;  /* 0x000000071700720c */ /* 0x000fda0003f05270 */
[----:B------:R-:W-:Y:S05]  /*0e80*/  @P0 BRA `(.L_x_57) ;  /* 0xfffffff400d40947 */ /* 0x000fea000383ffff */
[----:B------:R-:W-:-:S07]  /*0e90*/  IMAD.MOV.U32 R19, RZ, RZ, R7 ;  /* 0x000000ffff137224 */ /* 0x000fce00078e0007 */
.L_x_36:
[----:B------:R-:W-:-:S13]  /*0ea0*/  ISETP.NE.AND P0, PT, R6, RZ, PT ;  /* 0x000000ff0600720c */ /* 0x000fda0003f05270 */
[----:B------:R-:W-:Y:S05]  /*0eb0*/  @!P0 BRA `(.L_x_58) ;  /* 0x0000000400d48947 */ /* 0x000fea0003800000 */
[----:B------:R-:W1:Y:S01]  /*0ec0*/  LDCU.64 UR10, c[0x0][0x380] ;  /* 0x00007000ff0a77ac */ /* 0x000e620008000a00 */
[----:B------:R-:W-:-:S05]  /*0ed0*/  IMAD R9, R8, R9, R19 ;  /* 0x0000000908097224 */ /* 0x000fca00078e0213 */
[----:B-1----:R-:W-:-:S04]  /*0ee0*/  IADD3 R14, P0, PT, R9, UR10, RZ ;  /* 0x0000000a090e7c10 */ /* 0x002fc8000ff1e0ff */
[----:B------:R-:W-:-:S05]  /*0ef0*/  LEA.HI.X.SX32 R15, R9, UR11, 0x1, P0 ;  /* 0x0000000b090f7c11 */ /* 0x000fca00080f0eff */
[----:B------:R-:W2:Y:S01]  /*0f00*/  LDG.E.U8 R9, desc[UR6][R14.64] ;  /* 0x000000060e097981 */ /* 0x000ea2000c1e1100 */
[----:B------:R-:W-:Y:S01]  /*0f10*/  BSSY.RECONVERGENT B1, `(.L_x_59) ;  /* 0x0000023000017945 */ /* 0x000fe20003800200 */
[----:B------:R-:W-:Y:S01]  /*0f20*/  IMAD.WIDE.U32 R16, R19, 0x4, R10 ;  /* 0x0000000413107825 */ /* 0x000fe200078e000a */
[----:B--2---:R-:W-:-:S03]  /*0f30*/  ISETP.NE.AND P0, PT, R9, 0x1, PT ;  /* 0x000000010900780c */ /* 0x004fc60003f05270 */
[----:B------:R-:W-:-:S04]  /*0f40*/  IMAD.IADD R9, R19, 0x1, -R4 ;  /* 0x0000000113097824 */ /* 0x000fc800078e0a04 */
[----:B------:R-:W-:-:S06]  /*0f50*/  IMAD.WIDE.U32 R10, R9, 0x4, R10 ;  /* 0x00000004090a7825 */ /* 0x000fcc00078e000a */
[----:B------:R-:W-:Y:S05]  /*0f60*/  @P0 BRA `(.L_x_60) ;  /* 0x0000000000740947 */ /* 0x000fea0003800000 */
[----:B------:R-:W2:Y:S01]  /*0f70*/  LDG.E R9, desc[UR6][R16.64] ;  /* 0x0000000610097981 */ /* 0x000ea2000c1e1900 */
[----:B------:R-:W-:Y:S01]  /*0f80*/  BSSY.RECONVERGENT B2, `(.L_x_61) ;  /* 0x0000017000027945 */ /* 0x000fe20003800200 */
[----:B--2---:R-:W-:-:S13]  /*0f90*/  ISETP.NE.AND P0, PT, R9, RZ, PT ;  /* 0x000000ff0900720c */ /* 0x004fda0003f05270 */
[----:B------:R-:W-:Y:S05]  /*0fa0*/  @P0 BRA `(.L_x_62) ;  /* 0x0000000000500947 */ /* 0x000fea0003800000 */
[----:B0-----:R-:W-:Y:S01]  /*0fb0*/  IMAD.MOV.U32 R25, RZ, RZ, 0x1 ;  /* 0x00000001ff197424 */ /* 0x001fe200078e00ff */
[----:B------:R-:W-:Y:S01]  /*0fc0*/  ISETP.GE.U32.AND P0, PT, R19, R4, PT ;  /* 0x000000041300720c */ /* 0x000fe20003f06070 */
[----:B------:R-:W-:Y:S03]  /*0fd0*/  BSSY.RECONVERGENT B3, `(.L_x_63) ;  /* 0x000000e000037945 */ /* 0x000fe60003800200 */
[----:B------:R0:W-:Y:S09]  /*0fe0*/  STG.E desc[UR6][R16.64], R25 ;  /* 0x0000001910007986 */ /* 0x0001f2000c101906 */
[----:B------:R-:W-:Y:S05]  /*0ff0*/  @!P0 BRA `(.L_x_64) ;  /* 0x0000000000188947 */ /* 0x000fea0003800000 */
[----:B------:R-:W2:Y:S02]  /*1000*/  LDG.E R9, desc[UR6][R10.64] ;  /* 0x000000060a097981 */ /* 0x000ea4000c1e1900 */
[----:B--2---:R-:W-:-:S13]  /*1010*/  ISETP.NE.AND P0, PT, R9, 0x1, PT ;  /* 0x000000010900780c */ /* 0x004fda0003f05270 */
[----:B------:R-:W-:Y:S05]  /*1020*/  @P0 BRA `(.L_x_65) ;  /* 0x0000000000200947 */ /* 0x000fea0003800000 */
[----:B------:R-:W1:Y:S02]  /*1030*/  LDC.64 R20, c[0x0][0x398] ;  /* 0x0000e600ff147b82 */ /* 0x000e640000000a00 */
[----:B-1----:R1:W-:Y:S01]  /*1040*/  STG.E desc[UR6][R20.64+0x4], R25 ;  /* 0x0000041914007986 */ /* 0x0023e2000c101906 */
[----:B------:R-:W-:Y:S05]  /*1050*/  BRA `(.L_x_65) ;  /* 0x0000000000147947 */ /* 0x000fea0003800000 */
.L_x_64:
[----:B------:R-:W-:-:S06]  /*1060*/  IMAD.WIDE.U32 R20, R4, 0x4, R16 ;  /* 0x0000000404147825 */ /* 0x000fcc00078e0010 */
[----:B------:R-:W2:Y:S02]  /*1070*/  LDG.E R20, desc[UR6][R20.64] ;  /* 0x0000000614147981 */ /* 0x000ea4000c1e1900 */
[----:B--2---:R-:W-:-:S13]  /*1080*/  ISETP.NE.AND P0, PT, R20, 0x1, PT ;  /* 0x000000011400780c */ /* 0x004fda0003f05270 */
[----:B------:R-:W1:Y:S02]  /*1090*/  @!P0 LDC.64 R22, c[0x0][0x398] ;  /* 0x0000e600ff168b82 */ /* 0x000e640000000a00 */
[----:B-1----:R2:W-:Y:S02]  /*10a0*/  @!P0 STG.E desc[UR6][R22.64+0x4], R25 ;  /* 0x0000041916008986 */ /* 0x0025e4000c101906 */
.L_x_65:
[----:B------:R-:W-:Y:S05]  /*10b0*/  BSYNC.RECONVERGENT B3 ;  /* 0x0000000000037941 */ /* 0x000fea0003800200 */
.L_x_63:
[----:B-1----:R-:W1:Y:S02]  /*10c0*/  LDC.64 R20, c[0x0][0x398] ;  /* 0x0000e600ff147b82 */ /* 0x002e640000000a00 */
[----:B-1----:R1:W-:Y:S04]  /*10d0*/  STG.E desc[UR6][R20.64], R25 ;  /* 0x0000001914007986 */ /* 0x0023e8000c101906 */
[----:B------:R1:W5:Y:S02]  /*10e0*/  LDG.E R9, desc[UR6][R16.64] ;  /* 0x0000000610097981 */ /* 0x000364000c1e1900 */
.L_x_62:
[----:B------:R-:W-:Y:S05]  /*10f0*/  BSYNC.RECONVERGENT B2 ;  /* 0x0000000000027941 */ /* 0x000fea0003800200 */
.L_x_61:
[----:B-----5:R-:W-:-:S13]  /*1100*/  ISETP.NE.AND P0, PT, R9, -0x1, PT ;  /* 0xffffffff0900780c */ /* 0x020fda0003f05270 */
[----:B01----:R-:W0:Y:S01]  /*1110*/  @!P0 LDC.64 R20, c[0x0][0x398] ;  /* 0x0000e600ff148b82 */ /* 0x003e220000000a00 */
[----:B------:R-:W-:-:S05]  /*1120*/  @!P0 IMAD.MOV.U32 R9, RZ, RZ, 0x1 ;  /* 0x00000001ff098424 */ /* 0x000fca00078e00ff */
[----:B0-----:R1:W-:Y:S02]  /*1130*/  @!P0 STG.E desc[UR6][R20.64+0x4], R9 ;  /* 0x0000040914008986 */ /* 0x0013e4000c101906 */
.L_x_60:
[----:B------:R-:W-:Y:S05]  /*1140*/  BSYNC.RECONVERGENT B1 ;  /* 0x0000000000017941 */ /* 0x000fea0003800200 */
.L_x_59:
[----:B------:R-:W-:Y:S01]  /*1150*/  ISETP.NE.AND P0, PT, R6, 0x1, PT ;  /* 0x000000010600780c */ /* 0x000fe20003f05270 */
[----:B------:R-:W-:-:S12]  /*1160*/  BSSY.RECONVERGENT B1, `(.L_x_58) ;  /* 0x000004a000017945 */ /* 0x000fd80003800200 */
[----:B------:R-:W-:Y:S05]  /*1170*/  @!P0 BRA `(.L_x_66) ;  /* 0x0000000400208947 */ /* 0x000fea0003800000 */
[----:B-1----:R-:W3:Y:S01]  /*1180*/  LDG.E.U8 R9, desc[UR6][R14.64+0x1] ;  /* 0x000001060e097981 */ /* 0x002ee2000c1e1100 */
[----:B------:R-:W-:Y:S01]  /*1190*/  BSSY.RECONVERGENT B2, `(.L_x_67) ;  /* 0x0000022000027945 */ /* 0x000fe20003800200 */
[----:B---3--:R-:W-:-:S13]  /*11a0*/  ISETP.NE.AND P0, PT, R9, 0x1, PT ;  /* 0x000000010900780c */ /* 0x008fda0003f05270 */
[----:B------:R-:W-:Y:S05]  /*11b0*/  @P0 BRA `(.L_x_68) ;  /* 0x00000000007c0947 */ /* 0x000fea0003800000 */
[----:B------:R-:W3:Y:S01]  /*11c0*/  LDG.E R9, desc[UR6][R16.64+0x4] ;  /* 0x0000040610097981 */ /* 0x000ee2000c1e1900 */
[----:B------:R-:W-:Y:S01]  /*11d0*/  BSSY.RECONVERGENT B3, `(.L_x_69) ;  /* 0x0000019000037945 */ /* 0x000fe20003800200 */
[----:B---3--:R-:W-:-:S13]  /*11e0*/  ISETP.NE.AND P0, PT, R9, RZ, PT ;  /* 0x000000ff0900720c */ /* 0x008fda0003f05270 */
[----:B------:R-:W-:Y:S05]  /*11f0*/  @P0 BRA `(.L_x_70) ;  /* 0x0000000000580947 */ /* 0x000fea0003800000 */
[----:B0-2---:R-:W-:Y:S01]  /*1200*/  IMAD.MOV.U32 R25, RZ, RZ, 0x1 ;  /* 0x00000001ff197424 */ /* 0x005fe200078e00ff */
[----:B------:R-:W-:Y:S01]  /*1210*/  BSSY.RECONVERGENT B4, `(.L_x_71) ;  /* 0x0000011000047945 */ /* 0x000fe20003800200 */
[----:B------:R-:W-:-:S03]  /*1220*/  VIADD R9, R19, 0x1 ;  /* 0x0000000113097836 */ /* 0x000fc60000000000 */
[----:B------:R0:W-:Y:S02]  /*1230*/  STG.E desc[UR6][R16.64+0x4], R25 ;  /* 0x0000041910007986 */ /* 0x0001e4000c101906 */
[----:B------:R-:W-:-:S13]  /*1240*/  ISETP.GE.U32.AND P0, PT, R9, R4, PT ;  /* 0x000000040900720c */ /* 0x000fda0003f06070 */
[----:B0-----:R-:W-:Y:S05]  /*1250*/  @!P0 BRA `(.L_x_72) ;  /* 0x0000000000188947 */ /* 0x001fea0003800000 */
[----:B------:R-:W2:Y:S02]  /*1260*/  LDG.E R9, desc[UR6][R10.64+0x4] ;  /* 0x000004060a097981 */ /* 0x000ea4000c1e1900 */
[----:B--2---:R-:W-:-:S13]  /*1270*/  ISETP.NE.AND P0, PT, R9, 0x1, PT ;  /* 0x000000010900780c */ /* 0x004fda0003f05270 */
[----:B------:R-:W-:Y:S05]  /*1280*/  @P0 BRA `(.L_x_73) ;  /* 0x0000000000240947 */ /* 0x000fea0003800000 */
[----:B------:R-:W0:Y:S02]  /*1290*/  LDC.64 R20, c[0x0][0x398] ;  /* 0x0000e600ff147b82 */ /* 0x000e240000000a00 */
[----:B0-----:R1:W-:Y:S01]  /*12a0*/  STG.E desc[UR6][R20.64+0x4], R25 ;  /* 0x0000041914007986 */ /* 0x0013e2000c101906 */
[----:B------:R-:W-:Y:S05]  /*12b0*/  BRA `(.L_x_73) ;  /* 0x0000000000187947 */ /* 0x000fea0003800000 */
.L_x_72:
[----:B------:R-:W-:-:S05]  /*12c0*/  LEA R20, P0, R4, R16, 0x2 ;  /* 0x0000001004147211 */ /* 0x000fca00078010ff */
[----:B------:R-:W-:-:S05]  /*12d0*/  IMAD.X R21, RZ, RZ, R17, P0 ;  /* 0x000000ffff157224 */ /* 0x000fca00000e0611 */
[----:B------:R-:W2:Y:S02]  /*12e0*/  LDG.E R20, desc[UR6][R20.64+0x4] ;  /* 0x0000040614147981 */ /* 0x000ea4000c1e1900 */
[----:B--2---:R-:W-:-:S13]  /*12f0*/  ISETP.NE.AND P0, PT, R20, 0x1, PT ;  /* 0x000000011400780c */ /* 0x004fda0003f05270 */
[----:B------:R-:W0:Y:S02]  /*1300*/  @!P0 LDC.64 R22, c[0x0][0x398] ;  /* 0x0000e600ff168b82 */ /* 0x000e240000000a00 */
[----:B0-----:R0:W-:Y:S02]  /*1310*/  @!P0 STG.E desc[UR6][R22.64+0x4], R25 ;  /* 0x0000041916008986 */ /* 0x0011e4000c101906 */
.L_x_73:
[----:B------:R-:W-:Y:S05]  /*1320*/  BSYNC.RECONVERGENT B4 ;  /* 0x0000000000047941 */ /* 0x000fea0003800200 */
.L_x_71:
[----:B-1----:R-:W1:Y:S02]  /*1330*/  LDC.64 R20, c[0x0][0x398] ;  /* 0x0000e600ff147b82 */ /* 0x002e640000000a00 */
[----:B-1----:R1:W-:Y:S04]  /*1340*/  STG.E desc[UR6][R20.64], R25 ;  /* 0x0000001914007986 */ /* 0x0023e8000c101906 */
[----:B------:R1:W5:Y:S02]  /*1350*/  LDG.E R9, desc[UR6][R16.64+0x4] ;  /* 0x0000040610097981 */ /* 0x000364000c1e1900 */
.L_x_70:
[----:B------:R-:W-:Y:S05]  /*1360*/  BSYNC.RECONVERGENT B3 ;  /* 0x0000000000037941 */ /* 0x000fea0003800200 */
.L_x_69:
[----:B-----5:R-:W-:-:S13]  /*1370*/  ISETP.NE.AND P0, PT, R9, -0x1, PT ;  /* 0xffffffff0900780c */ /* 0x020fda0003f05270 */
[----:B01----:R-:W0:Y:S01]  /*1380*/  @!P0 LDC.64 R20, c[0x0][0x398] ;  /* 0x0000e600ff148b82 */ /* 0x003e220000000a00 */
[----:B------:R-:W-:-:S05]  /*1390*/  @!P0 IMAD.MOV.U32 R9, RZ, RZ, 0x1 ;  /* 0x00000001ff098424 */ /* 0x000fca00078e00ff */
[----:B0-----:R1:W-:Y:S02]  /*13a0*/  @!P0 STG.E desc[UR6][R20.64+0x4], R9 ;  /* 0x0000040914008986 */ /* 0x0013e4000c101906 */
.L_x_68:
[----:B------:R-:W-:Y:S05]  /*13b0*/  BSYNC.RECONVERGENT B2 ;  /* 0x0000000000027941 */ /* 0x000fea0003800200 */
.L_x_67:
[----:B------:R-:W-:-:S13]  /*13c0*/  ISETP.NE.AND P0, PT, R6, 0x2, PT ;  /* 0x000000020600780c */ /* 0x000fda0003f05270 */
[----:B------:R-:W-:Y:S05]  /*13d0*/  @!P0 BRA `(.L_x_66) ;  /* 0x0000000000888947 */ /* 0x000fea0003800000 */
[----:B------:R-:W3:Y:S02]  /*13e0*/  LDG.E.U8 R14, desc[UR6][R14.64+0x2] ;  /* 0x000002060e0e7981 */ /* 0x000ee4000c1e1100 */
[----:B---3--:R-:W-:-:S13]  /*13f0*/  ISETP.NE.AND P0, PT, R14, 0x1, PT ;  /* 0x000000010e00780c */ /* 0x008fda0003f05270 */
[----:B------:R-:W-:Y:S05]  /*1400*/  @P0 BRA `(.L_x_66) ;  /* 0x00000000007c0947 */ /* 0x000fea0003800000 */
[----:B-1----:R-:W3:Y:S01]  /*1410*/  LDG.E R9, desc[UR6][R16.64+0x8] ;  /* 0x0000080610097981 */ /* 0x002ee2000c1e1900 */
[----:B------:R-:W-:Y:S01]  /*1420*/  BSSY.RECONVERGENT B2, `(.L_x_74) ;  /* 0x0000019000027945 */ /* 0x000fe20003800200 */
[----:B---3--:R-:W-:-:S13]  /*1430*/  ISETP.NE.AND P0, PT, R9, RZ, PT ;  /* 0x000000ff0900720c */ /* 0x008fda0003f05270 */
[----:B------:R-:W-:Y:S05]  /*1440*/  @P0 BRA `(.L_x_75) ;  /* 0x0000000000580947 */ /* 0x000fea0003800000 */
[----:B0-----:R-:W-:Y:S01]  /*1450*/  IMAD.MOV.U32 R21, RZ, RZ, 0x1 ;  /* 0x00000001ff157424 */ /* 0x001fe200078e00ff */
[----:B------:R-:W-:Y:S01]  /*1460*/  BSSY.RECONVERGENT B3, `(.L_x_76) ;  /* 0x0000011000037945 */ /* 0x000fe20003800200 */
[----:B------:R-:W-:-:S03]  /*1470*/  VIADD R9, R19, 0x2 ;  /* 0x0000000213097836 */ /* 0x000fc60000000000 */
[----:B------:R0:W-:Y:S02]  /*1480*/  STG.E desc[UR6][R16.64+0x8], R21 ;  /* 0x0000081510007986 */ /* 0x0001e4000c101906 */
[----:B------:R-:W-:-:S13]  /*1490*/  ISETP.GE.U32.AND P0, PT, R9, R4, PT ;  /* 0x000000040900720c */ /* 0x000fda0003f06070 */
[----:B0-----:R-:W-:Y:S05]  /*14a0*/  @!P0 BRA `(.L_x_77) ;  /* 0x0000000000188947 */ /* 0x001fea0003800000 */
[----:B------:R-:W3:Y:S02]  /*14b0*/  LDG.E R10, desc[UR6][R10.64+0x8] ;  /* 0x000008060a0a7981 */ /* 0x000ee4000c1e1900 */
[----:B---3--:R-:W-:-:S13]  /*14c0*/  ISETP.NE.AND P0, PT, R10, 0x1, PT ;  /* 0x000000010a00780c */ /* 0x008fda0003f05270 */
[----:B------:R-:W-:Y:S05]  /*14d0*/  @P0 BRA `(.L_x_78) ;  /* 0x0000000000240947 */ /* 0x000fea0003800000 */
[----:B------:R-:W0:Y:S02]  /*14e0*/  LDC.64 R10, c[0x0][0x398] ;  /* 0x0000e600ff0a7b82 */ /* 0x000e240000000a00 */
[----:B0-----:R0:W-:Y:S01]  /*14f0*/  STG.E desc[UR6][R10.64+0x4], R21 ;  /* 0x000004150a007986 */ /* 0x0011e2000c101906 */
[----:B------:R-:W-:Y:S05]  /*1500*/  BRA `(.L_x_78) ;  /* 0x0000000000187947 */ /* 0x000fea0003800000 */
.L_x_77:
[----:B------:R-:W-:-:S05]  /*1510*/  LEA R10, P0, R4, R16, 0x2 ;  /* 0x00000010040a7211 */ /* 0x000fca00078010ff */
[----:B------:R-:W-:-:S05]  /*1520*/  IMAD.X R11, RZ, RZ, R17, P0 ;  /* 0x000000ffff0b7224 */ /* 0x000fca00000e0611 */
[----:B------:R-:W3:Y:S02]  /*1530*/  LDG.E R10, desc[UR6][R10.64+0x8] ;  /* 0x000008060a0a7981 */ /* 0x000ee4000c1e1900 */
[----:B---3--:R-:W-:-:S13]  /*1540*/  ISETP.NE.AND P0, PT, R10, 0x1, PT ;  /* 0x000000010a00780c */ /* 0x008fda0003f05270 */
[----:B------:R-:W0:Y:S02]  /*1550*/  @!P0 LDC.64 R14, c[0x0][0x398] ;  /* 0x0000e600ff0e8b82 */ /* 0x000e240000000a00 */
[----:B0-----:R1:W-:Y:S02]  /*1560*/  @!P0 STG.E desc[UR6][R14.64+0x4], R21 ;  /* 0x000004150e008986 */ /* 0x0013e4000c101906 */
.L_x_78:
[----:B------:R-:W-:Y:S05]  /*1570*/  BSYNC.RECONVERGENT B3 ;  /* 0x0000000000037941 */ /* 0x000fea0003800200 */
.L_x_76:
[----:B0-----:R-:W0:Y:S02]  /*1580*/  LDC.64 R10, c[0x0][0x398] ;  /* 0x0000e600ff0a7b82 */ /* 0x001e240000000a00 */
[----:B0-----:R3:W-:Y:S04]  /*1590*/  STG.E desc[UR6][R10.64], R21 ;  /* 0x000000150a007986 */ /* 0x0017e8000c101906 */
[----:B------:R3:W5:Y:S02]  /*15a0*/  LDG.E R9, desc[UR6][R16.64+0x8] ;  /* 0x0000080610097981 */ /* 0x000764000c1e1900 */
.L_x_75:
[----:B------:R-:W-:Y:S05]  /*15b0*/  BSYNC.RECONVERGENT B2 ;  /* 0x0000000000027941 */ /* 0x000fea0003800200 */
.L_x_74:
[----:B-----5:R-:W-:-:S13]  /*15c0*/  ISETP.NE.AND P0, PT, R9, -0x1, PT ;  /* 0xffffffff0900780c */ /* 0x020fda0003f05270 */
[----:B---3--:R-:W3:Y:S01]  /*15d0*/  @!P0 LDC.64 R10, c[0x0][0x398] ;  /* 0x0000e600ff0a8b82 */ /* 0x008ee20000000a00 */
[----:B------:R-:W-:-:S05]  /*15e0*/  @!P0 IMAD.MOV.U32 R9, RZ, RZ, 0x1 ;  /* 0x00000001ff098424 */ /* 0x000fca00078e00ff */
[----:B---3--:R3:W-:Y:S02]  /*15f0*/  @!P0 STG.E desc[UR6][R10.64+0x4], R9 ;  /* 0x000004090a008986 */ /* 0x0087e4000c101906 */
.L_x_66:
[----:B------:R-:W-:Y:S05]  /*1600*/  BSYNC.RECONVERGENT B1 ;  /* 0x0000000000017941 */ /* 0x000fea0003800200 */
.L_x_58:
[----:B------:R-:W-:Y:S01]  /*1610*/  ISETP.GE.AND P0, PT, R8, R5, PT ;  /* 0x000000050800720c */ /* 0x000fe20003f06270 */
[----:B---3--:R-:W-:-:S05]  /*1620*/  IMAD.MOV.U32 R10, RZ, RZ, 0x1 ;  /* 0x00000001ff0a7424 */ /* 0x008fca00078e00ff */
[----:B------:R3:W-:Y:S07]  /*1630*/  STG.E.U8 desc[UR6][R12.64], R10 ;  /* 0x0000000a0c007986 */ /* 0x0007ee000c101106 */
[----:B------:R-:W-:-:S05]  /*1640*/  @!P0 IADD3 R8, P1, PT, R5, R12, RZ ;  /* 0x0000000c05088210 */ /* 0x000fca0007f3e0ff */
[----:B-1----:R-:W-:-:S05]  /*1650*/  @!P0 IMAD.X R9, RZ, RZ, R13, P1 ;  /* 0x000000ffff098224 */ /* 0x002fca00008e060d */
[----:B------:R3:W-:Y:S03]  /*1660*/  @!P0 STG.E.U8 desc[UR6][R8.64], R10 ;  /* 0x0000000a08008986 */ /* 0x0007e6000c101106 */
.L_x_35:
[----:B0-----:R-:W-:Y:S05]  /*1670*/  BSYNC.RECONVERGENT B0 ;  /* 0x0000000000007941 */ /* 0x001fea0003800200 */
.L_x_34:
[----:B------:R-:W-:-:S06]  /*1680*/  UIADD3 UR4, UPT, UPT, UR4, 0x1, URZ ;  /* 0x0000000104047890 */ /* 0x000fcc000fffe0ff */
[----:B---3--:R-:W-:-:S04]  /*1690*/  I2FP.F32.U32 R9, UR4 ;  /* 0x0000000400097c45 */ /* 0x008fc80008201000 */
[----:B------:R-:W-:-:S13]  /*16a0*/  FSETP.GT.AND P0, PT, R2, R9, PT ;  /* 0x000000090200720b */ /* 0x000fda0003f04000 */
[----:B------:R-:W-:Y:S05]  /*16b0*/  @P0 BRA `(.L_x_79) ;  /* 0xffffffec00600947 */ /* 0x000fea000383ffff */
.L_x_29:
[----:B------:R-:W-:Y:S06]  /*16c0*/  BAR.SYNC.DEFER_BLOCKING 0x0 ;  /* 0x0000000000007b1d */ /* 0x000fec0000010000 */
[----:B------:R-:W-:Y:S05]  /*16d0*/  EXIT ;  /* 0x000000000000794d */ /* 0x000fea0003800000 */
.L_x_80:
        /* <DEDUP_REMOVED lines=10> */
.L_x_104:


//--------------------- .text._Z13checkDiagonalPbiPiS0_ --------------------------
	.section	.text._Z13checkDiagonalPbiPiS0_,"ax",@progbits
	.align	128
        .global         _Z13checkDiagonalPbiPiS0_
        .type           _Z13checkDiagonalPbiPiS0_,@function
        .size           _Z13checkDiagonalPbiPiS0_,(.L_x_105 - _Z13checkDiagonalPbiPiS0_)
        .other          _Z13checkDiagonalPbiPiS0_,@"STO_CUDA_ENTRY STV_DEFAULT"
_Z13checkDiagonalPbiPiS0_:
.text._Z13checkDiagonalPbiPiS0_:
        /* <DEDUP_REMOVED lines=23> */
[----:B------:R-:W-:Y:S01]  /*0170*/  @P1 VIADD R3, R3, 0x1 ;  /* 0x0000000103031836 */ /* 0x000fe20000000000 */
[----:B------:R-:W-:-:S04]  /*0180*/  @!P2 LOP3.LUT R3, RZ, UR5, RZ, 0x33, !PT ;  /* 0x00000005ff03ac12 */ /* 0x000fc8000f8e33ff */
[----:B------:R-:W-:-:S04]  /*0190*/  I2FP.F32.U32 R12, R3 ;  /* 0x00000003000c7245 */ /* 0x000fc80000201000 */
[----:B------:R-:W-:-:S13]  /*01a0*/  FSETP.GT.AND P0, PT, R12, -1, PT ;  /* 0xbf8000000c00780b */ /* 0x000fda0003f04000 */
[----:B------:R-:W-:Y:S05]  /*01b0*/  @!P0 BRA `(.L_x_81) ;  /* 0x0000000400e88947 */ /* 0x000fea0003800000 */
[C---:B------:R-:W-:Y:S01]  /*01c0*/  VIADD R19, R16.reuse, 0x1 ;  /* 0x0000000110137836 */ /* 0x040fe20000000000 */
[----:B------:R-:W0:Y:S01]  /*01d0*/  S2R R14, SR_TID.X ;  /* 0x00000000000e7919 */ /* 0x000e220000002100 */
[----:B------:R-:W1:Y:S01]  /*01e0*/  LDC R10, c[0x0][0x388] ;  /* 0x0000e200ff0a7b82 */ /* 0x000e620000000800 */
[-C--:B------:R-:W-:Y:S01]  /*01f0*/  LEA.HI R4, R16, R16.reuse, RZ, 0x1 ;  /* 0x0000001010047211 */ /* 0x080fe200078f08ff */
[----:B------:R-:W-:Y:S01]  /*0200*/  FADD R12, R12, 1 ;  /* 0x3f8000000c0c7421 */ /* 0x000fe20000000000 */
[----:B------:R-:W-:Y:S01]  /*0210*/  IABS R0, R19 ;  /* 0x0000001300007213 */ /* 0x000fe20000000000 */
[----:B------:R-:W-:Y:S01]  /*0220*/  IMAD.MOV.U32 R15, RZ, RZ, RZ ;  /* 0x000000ffff0f7224 */ /* 0x000fe200078e00ff */
[----:B------:R-:W-:Y:S01]  /*0230*/  SHF.R.S32.HI R13, RZ, 0x1, R4 ;  /* 0x00000001ff0d7819 */ /* 0x000fe20000011404 */
[----:B------:R-:W-:Y:S01]  /*0240*/  IMAD.MOV.U32 R4, RZ, RZ, RZ ;  /* 0x000000ffff047224 */ /* 0x000fe200078e00ff */
[----:B------:R-:W2:Y:S01]  /*0250*/  I2F.RP R6, R0 ;  /* 0x0000000000067306 */ /* 0x000ea20000209400 */
[----:B------:R-:W3:Y:S01]  /*0260*/  LDC.64 R2, c[0x0][0x390] ;  /* 0x0000e400ff027b82 */ /* 0x000ee20000000a00 */
[----:B------:R-:W4:Y:S01]  /*0270*/  LDCU.64 UR6, c[0x0][0x358] ;  /* 0x00006b00ff0677ac */ /* 0x000f220008000a00 */
[----:B------:R-:W-:-:S02]  /*0280*/  IMAD R13, R13, R16, R13 ;  /* 0x000000100d0d7224 */ /* 0x000fc400078e020d */
[----:B------:R-:W-:Y:S01]  /*0290*/  IMAD R16, R16, R16, RZ ;  /* 0x0000001010107224 */ /* 0x000fe200078e02ff */
[----:B------:R-:W0:Y:S02]  /*02a0*/  LDCU.64 UR8, c[0x0][0x380] ;  /* 0x00007000ff0877ac */ /* 0x000e240008000a00 */
[----:B--2---:R-:W2:Y:S01]  /*02b0*/  MUFU.RCP R6, R6 ;  /* 0x0000000600067308 */ /* 0x004ea20000001000 */
[----:B0-----:R-:W-:Y:S02]  /*02c0*/  IADD3 R14, PT, PT, R14, UR4, RZ ;  /* 0x000000040e0e7c10 */ /* 0x001fe4000fffe0ff */
[----:B--2---:R-:W-:-:S06]  /*02d0*/  IADD3 R5, PT, PT, R6, 0xffffffe, RZ ;  /* 0x0ffffffe06057810 */ /* 0x004fcc0007ffe0ff */
[----:B------:R-:W0:Y:S02]  /*02e0*/  F2I.FTZ.U32.TRUNC.NTZ R5, R5 ;  /* 0x0000000500057305 */ /* 0x000e24000021f000 */
[----:B0-----:R-:W-:-:S04]  /*02f0*/  IMAD.MOV R11, RZ, RZ, -R5 ;  /* 0x000000ffff0b7224 */ /* 0x001fc800078e0a05 */
[----:B------:R-:W-:-:S04]  /*0300*/  IMAD R11, R11, R0, RZ ;  /* 0x000000000b0b7224 */ /* 0x000fc800078e02ff */
[----:B-1-34-:R-:W-:-:S07]  /*0310*/  IMAD.HI.U32 R11, R5, R11, R4 ;  /* 0x0000000b050b7227 */ /* 0x01afce00078e0004 */
.L_x_87:
[----:B------:R-:W-:Y:S01]  /*0320*/  IMAD R17, R15, UR5, R14 ;  /* 0x000000050f117c24 */ /* 0x000fe2000f8e020e */
[----:B------:R-:W-:Y:S01]  /*0330*/  IABS R4, R19 ;  /* 0x0000001300047213 */ /* 0x000fe20000000000 */
[----:B------:R-:W-:Y:S01]  /*0340*/  BSSY.RECONVERGENT B0, `(.L_x_82) ;  /* 0x000005d000007945 */ /* 0x000fe20003800200 */
[----:B------:R-:W-:Y:S02]  /*0350*/  ISETP.NE.AND P2, PT, R19, RZ, PT ;  /* 0x000000ff1300720c */ /* 0x000fe40003f45270 */
[----:B------:R-:W-:Y:S01]  /*0360*/  IABS R18, R17 ;  /* 0x0000001100127213 */ /* 0x000fe20000000000 */
[----:B------:R-:W-:Y:S01]  /*0370*/  IMAD.MOV R4, RZ, RZ, -R4 ;  /* 0x000000ffff047224 */ /* 0x000fe200078e0a04 */
[----:B------:R-:W-:-:S03]  /*0380*/  ISETP.GE.AND P1, PT, R17, RZ, PT ;  /* 0x000000ff1100720c */ /* 0x000fc60003f26270 */
[----:B------:R-:W-:-:S04]  /*0390*/  IMAD.HI.U32 R5, R11, R18, RZ ;  /* 0x000000120b057227 */ /* 0x000fc800078e00ff */
[----:B------:R-:W-:Y:S01]  /*03a0*/  IMAD R5, R5, R4, R18 ;  /* 0x0000000405057224 */ /* 0x000fe200078e0212 */
[----:B------:R-:W-:-:S04]  /*03b0*/  IABS R4, R19 ;  /* 0x0000001300047213 */ /* 0x000fc80000000000 */
[----:B------:R-:W-:-:S13]  /*03c0*/  ISETP.GT.U32.AND P0, PT, R0, R5, PT ;  /* 0x000000050000720c */ /* 0x000fda0003f04070 */
[----:B------:R-:W-:-:S05]  /*03d0*/  @!P0 IMAD.IADD R5, R5, 0x1, -R4 ;  /* 0x0000000105058824 */ /* 0x000fca00078e0a04 */
[----:B------:R-:W-:-:S13]  /*03e0*/  ISETP.GT.U32.AND P0, PT, R0, R5, PT ;  /* 0x000000050000720c */ /* 0x000fda0003f04070 */
[----:B------:R-:W-:Y:S01]  /*03f0*/  @!P0 IMAD.IADD R5, R5, 0x1, -R4 ;  /* 0x0000000105058824 */ /* 0x000fe200078e0a04 */
[----:B------:R-:W-:-:S04]  /*0400*/  ISETP.GE.AND P0, PT, R17, R16, PT ;  /* 0x000000101100720c */ /* 0x000fc80003f06270 */
[----:B------:R-:W-:Y:S02]  /*0410*/  @!P1 IADD3 R5, PT, PT, -R5, RZ, RZ ;  /* 0x000000ff05059210 */ /* 0x000fe40007ffe1ff */
[----:B------:R-:W-:-:S04]  /*0420*/  @!P2 LOP3.LUT R5, RZ, R19, RZ, 0x33, !PT ;  /* 0x00000013ff05a212 */ /* 0x000fc800078e33ff */
[----:B------:R-:W-:-:S13]  /*0430*/  ISETP.NE.OR P0, PT, R5, RZ, P0 ;  /* 0x000000ff0500720c */ /* 0x000fda0000705670 */
[----:B------:R-:W-:Y:S05]  /*0440*/  @P0 BRA `(.L_x_83) ;  /* 0x0000000400300947 */ /* 0x000fea0003800000 */
[----:B------:R-:W-:-:S04]  /*0450*/  IADD3 R4, P0, PT, R17, UR8, RZ ;  /* 0x0000000811047c10 */ /* 0x000fc8000ff1e0ff */
[----:B------:R-:W-:-:S05]  /*0460*/  LEA.HI.X.SX32 R5, R17, UR9, 0x1, P0 ;  /* 0x0000000911057c11 */ /* 0x000fca00080f0eff */
[----:B------:R-:W2:Y:S01]  /*0470*/  LDG.E.U8 R20, desc[UR6][R4.64] ;  /* 0x0000000604147981 */ /* 0x000ea2000c1e1100 */
[C---:B------:R-:W-:Y:S01]  /*0480*/  IADD3 R6, P2, PT, R13.reuse, R4, RZ ;  /* 0x000000040d067210 */ /* 0x040fe20007f5e0ff */
[----:B------:R-:W-:Y:S03]  /*0490*/  BSSY.RECONVERGENT B1, `(.L_x_84) ;  /* 0x000000c000017945 */ /* 0x000fe60003800200 */
[----:B------:R-:W-:Y:S02]  /*04a0*/  LEA.HI.X.SX32 R7, R13, R5, 0x1, P2 ;  /* 0x000000050d077211 */ /* 0x000fe400010f0eff */
[----:B--2---:R-:W-:-:S13]  /*04b0*/  ISETP.NE.AND P0, PT, R20, 0x1, PT ;  /* 0x000000011400780c */ /* 0x004fda0003f05270 */
[----:B------:R-:W-:Y:S05]  /*04c0*/  @P0 BRA `(.L_x_85) ;  /* 0x0000000000200947 */ /* 0x000fea0003800000 */
[----:B------:R-:W2:Y:S01]  /*04d0*/  LDG.E.U8 R8, desc[UR6][R6.64] ;  /* 0x0000000606087981 */ /* 0x000ea2000c1e1100 */
[----:B------:R-:W-:Y:S01]  /*04e0*/  IMAD.MOV.U32 R20, RZ, RZ, 0x1 ;  /* 0x00000001ff147424 */ /* 0x000fe200078e00ff */
[----:B--2---:R-:W-:-:S13]  /*04f0*/  ISETP.NE.AND P0, PT, R8, 0x1, PT ;  /* 0x000000010800780c */ /* 0x004fda0003f05270 */
[----:B------:R-:W-:Y:S05]  /*0500*/  @P0 BRA `(.L_x_85) ;  /* 0x0000000000100947 */ /* 0x000fea0003800000 */
[----:B------:R-:W0:Y:S01]  /*0510*/  LDC.64 R8, c[0x0][0x398] ;  /* 0x0000e600ff087b82 */ /* 0x000e220000000a00 */
[----:B------:R-:W-:-:S05]  /*0520*/  IMAD.MOV.U32 R21, RZ, RZ, 0x1 ;  /* 0x00000001ff157424 */ /* 0x000fca00078e00ff */
[----:B0-----:R0:W-:Y:S04]  /*0530*/  STG.E desc[UR6][R8.64], R21 ;  /* 0x0000001508007986 */ /* 0x0011e8000c101906 */
[----:B------:R0:W5:Y:S02]  /*0540*/  LDG.E.U8 R20, desc[UR6][R4.64] ;  /* 0x0000000604147981 */ /* 0x000164000c1e1100 */
.L_x_85:
[----:B------:R-:W-:Y:S05]  /*0550*/  BSYNC.RECONVERGENT B1 ;  /* 0x0000000000017941 */ /* 0x000fea0003800200 */
.L_x_84:
[----:B-----5:R-:W-:-:S04]  /*0560*/  LOP3.LUT R20, R20, 0xff, RZ, 0xc0, !PT ;  /* 0x000000ff14147812 */ /* 0x020fc800078ec0ff */
[----:B------:R-:W-:-:S13]  /*0570*/  ISETP.NE.AND P0, PT, R20, 0x1, PT ;  /* 0x000000011400780c */ /* 0x000fda0003f05270 */
[----:B------:R-:W-:Y:S05]  /*0580*/  @!P0 BRA `(.L_x_86) ;  /* 0x00000000007c8947 */ /* 0x000fea0003800000 */
[----:B------:R-:W-:-:S13]  /*0590*/  ISETP.NE.AND P0, PT, R20, RZ, PT ;  /* 0x000000ff1400720c */ /* 0x000fda0003f05270 */
[----:B------:R-:W-:Y:S05]  /*05a0*/  @P0 BRA `(.L_x_83) ;  /* 0x0000000000d80947 */ /* 0x000fea0003800000 */
[----:B------:R-:W2:Y:S02]  /*05b0*/  LDG.E.U8 R6, desc[UR6][R6.64] ;  /* 0x0000000606067981 */ /* 0x000ea4000c1e1100 */
[----:B--2---:R-:W-:-:S13]  /*05c0*/  ISETP.NE.AND P0, PT, R6, 0x1, PT ;  /* 0x000000010600780c */ /* 0x004fda0003f05270 */
[----:B------:R-:W-:Y:S05]  /*05d0*/  @P0 BRA `(.L_x_83) ;  /* 0x0000000000cc0947 */ /* 0x000fea0003800000 */
[----:B------:R-:W-:Y:S01]  /*05e0*/  IABS R7, R10 ;  /* 0x0000000a00077213 */ /* 0x000fe20000000000 */
[----:B------:R-:W-:-:S03]  /*05f0*/  IMAD.IADD R17, R13, 0x1, R17 ;  /* 0x000000010d117824 */ /* 0x000fc600078e0211 */
[----:B------:R-:W1:Y:S02]  /*0600*/  I2F.RP R6, R7 ;  /* 0x0000000700067306 */ /* 0x000e640000209400 */
[----:B------:R-:W-:-:S06]  /*0610*/  ISETP.GE.AND P2, PT, R17, RZ, PT ;  /* 0x000000ff1100720c */ /* 0x000fcc0003f46270 */
[----:B-1----:R-:W0:Y:S02]  /*0620*/  MUFU.RCP R6, R6 ;  /* 0x0000000600067308 */ /* 0x002e240000001000 */
[----:B0-----:R-:W-:-:S06]  /*0630*/  VIADD R4, R6, 0xffffffe ;  /* 0x0ffffffe06047836 */ /* 0x001fcc0000000000 */
[----:B------:R0:W1:Y:S02]  /*0640*/  F2I.FTZ.U32.TRUNC.NTZ R5, R4 ;  /* 0x0000000400057305 */ /* 0x000064000021f000 */
[----:B0-----:R-:W-:Y:S01]  /*0650*/  IMAD.MOV.U32 R4, RZ, RZ, RZ ;  /* 0x000000ffff047224 */ /* 0x001fe200078e00ff */
[----:B-1----:R-:W-:-:S05]  /*0660*/  IADD3 R8, PT, PT, RZ, -R5, RZ ;  /* 0x80000005ff087210 */ /* 0x002fca0007ffe0ff */
[----:B------:R-:W-:Y:S01]  /*0670*/  IMAD R9, R8, R7, RZ ;  /* 0x0000000708097224 */ /* 0x000fe200078e02ff */
[----:B------:R-:W-:-:S03]  /*0680*/  IABS R8, R17 ;  /* 0x0000001100087213 */ /* 0x000fc60000000000 */
[----:B------:R-:W-:-:S06]  /*0690*/  IMAD.HI.U32 R5, R5, R9, R4 ;  /* 0x0000000905057227 */ /* 0x000fcc00078e0004 */
[----:B------:R-:W-:-:S04]  /*06a0*/  IMAD.HI.U32 R5, R5, R8, RZ ;  /* 0x0000000805057227 */ /* 0x000fc800078e00ff */
[----:B------:R-:W-:-:S04]  /*06b0*/  IMAD.MOV R5, RZ, RZ, -R5 ;  /* 0x000000ffff057224 */ /* 0x000fc800078e0a05 */
[----:B------:R-:W-:-:S05]  /*06c0*/  IMAD R4, R7, R5, R8 ;  /* 0x0000000507047224 */ /* 0x000fca00078e0208 */
[----:B------:R-:W-:-:S13]  /*06d0*/  ISETP.GT.U32.AND P0, PT, R7, R4, PT ;  /* 0x000000040700720c */ /* 0x000fda0003f04070 */
[----:B------:R-:W-:Y:S02]  /*06e0*/  @!P0 IADD3 R4, PT, PT, R4, -R7, RZ ;  /* 0x8000000704048210 */ /* 0x000fe40007ffe0ff */
[----:B------:R-:W-:Y:S02]  /*06f0*/  ISETP.NE.AND P0, PT, R10, RZ, PT ;  /* 0x000000ff0a00720c */ /* 0x000fe40003f05270 */
[----:B------:R-:W-:-:S13]  /*0700*/  ISETP.GT.U32.AND P1, PT, R7, R4, PT ;  /* 0x000000040700720c */ /* 0x000fda0003f24070 */
[----:B------:R-:W-:Y:S02]  /*0710*/  @!P1 IMAD.IADD R4, R4, 0x1, -R7 ;  /* 0x0000000104049824 */ /* 0x000fe400078e0a07 */
[----:B------:R-:W-:Y:S02]  /*0720*/  IMAD.MOV.U32 R7, RZ, RZ, 0x1 ;  /* 0x00000001ff077424 */ /* 0x000fe400078e00ff */
[----:B------:R-:W-:Y:S01]  /*0730*/  @!P2 IMAD.MOV R4, RZ, RZ, -R4 ;  /* 0x000000ffff04a224 */ /* 0x000fe200078e0a04 */
[----:B------:R-:W-:-:S05]  /*0740*/  @!P0 LOP3.LUT R4, RZ, R10, RZ, 0x33, !PT ;  /* 0x0000000aff048212 */ /* 0x000fca00078e33ff */
[----:B------:R-:W-:-:S05]  /*0750*/  IMAD.WIDE R4, R4, 0x4, R2 ;  /* 0x0000000404047825 */ /* 0x000fca00078e0202 */
[----:B------:R2:W-:Y:S01]  /*0760*/  STG.E desc[UR6][R4.64], R7 ;  /* 0x0000000704007986 */ /* 0x0005e2000c101906 */
[----:B------:R-:W-:Y:S05]  /*0770*/  BRA `(.L_x_83) ;  /* 0x0000000000647947 */ /* 0x000fea0003800000 */
.L_x_86:
[----:B------:R-:W2:Y:S02]  /*0780*/  LDG.E.U8 R6, desc[UR6][R6.64] ;  /* 0x0000000606067981 */ /* 0x000ea4000c1e1100 */
[----:B--2---:R-:W-:-:S13]  /*0790*/  ISETP.NE.AND P0, PT, R6, RZ, PT ;  /* 0x000000ff0600720c */ /* 0x004fda0003f05270 */
[----:B------:R-:W-:Y:S05]  /*07a0*/  @P0 BRA `(.L_x_83) ;  /* 0x0000000000580947 */ /* 0x000fea0003800000 */
[----:B------:R-:W-:Y:S02]  /*07b0*/  IABS R7, R10 ;  /* 0x0000000a00077213 */ /* 0x000fe40000000000 */
[----:B------:R-:W-:Y:S02]  /*07c0*/  ISETP.NE.AND P2, PT, R10, RZ, PT ;  /* 0x000000ff0a00720c */ /* 0x000fe40003f45270 */
[----:B------:R-:W1:Y:S08]  /*07d0*/  I2F.RP R6, R7 ;  /* 0x0000000700067306 */ /* 0x000e700000209400 */
[----:B-1----:R-:W0:Y:S02]  /*07e0*/  MUFU.RCP R6, R6 ;  /* 0x0000000600067308 */ /* 0x002e240000001000 */
[----:B0-----:R-:W-:-:S06]  /*07f0*/  IADD3 R8, PT, PT, R6, 0xffffffe, RZ ;  /* 0x0ffffffe06087810 */ /* 0x001fcc0007ffe0ff */
[----:B------:R-:W0:Y:S02]  /*0800*/  F2I.FTZ.U32.TRUNC.NTZ R5, R8 ;  /* 0x0000000800057305 */ /* 0x000e24000021f000 */
[----:B0-----:R-:W-:-:S04]  /*0810*/  IMAD.MOV R4, RZ, RZ, -R5 ;  /* 0x000000ffff047224 */ /* 0x001fc800078e0a05 */
[----:B------:R-:W-:Y:S02]  /*0820*/  IMAD R9, R4, R7, RZ ;  /* 0x0000000704097224 */ /* 0x000fe400078e02ff */
[----:B------:R-:W-:-:S04]  /*0830*/  IMAD.MOV.U32 R4, RZ, RZ, RZ ;  /* 0x000000ffff047224 */ /* 0x000fc800078e00ff */
[----:B------:R-:W-:-:S06]  /*0840*/  IMAD.HI.U32 R9, R5, R9, R4 ;  /* 0x0000000905097227 */ /* 0x000fcc00078e0004 */
[----:B------:R-:W-:-:S04]  /*0850*/  IMAD.HI.U32 R4, R9, R18, RZ ;  /* 0x0000001209047227 */ /* 0x000fc800078e00ff */
[----:B------:R-:W-:-:S04]  /*0860*/  IMAD.MOV R5, RZ, RZ, -R4 ;  /* 0x000000ffff057224 */ /* 0x000fc800078e0a04 */
[----:B------:R-:W-:-:S05]  /*0870*/  IMAD R18, R7, R5, R18 ;  /* 0x0000000507127224 */ /* 0x000fca00078e0212 */
[----:B------:R-:W-:-:S13]  /*0880*/  ISETP.GT.U32.AND P0, PT, R7, R18, PT ;  /* 0x000000120700720c */ /* 0x000fda0003f04070 */
[----:B------:R-:W-:-:S04]  /*0890*/  @!P0 IADD3 R18, PT, PT, R18, -R7, RZ ;  /* 0x8000000712128210 */ /* 0x000fc80007ffe0ff */
[----:B------:R-:W-:-:S13]  /*08a0*/  ISETP.GT.U32.AND P0, PT, R7, R18, PT ;  /* 0x000000120700720c */ /* 0x000fda0003f04070 */
[----:B------:R-:W-:Y:S02]  /*08b0*/  @!P0 IMAD.IADD R18, R18, 0x1, -R7 ;  /* 0x0000000112128824 */ /* 0x000fe400078e0a07 */
[----:B------:R-:W-:Y:S02]  /*08c0*/  HFMA2 R7, -RZ, RZ, 0, 5.9604644775390625e-08 ;  /* 0x00000001ff077431 */ /* 0x000fe400000001ff */
[----:B------:R-:W-:Y:S01]  /*08d0*/  @!P1 IMAD.MOV R18, RZ, RZ, -R18 ;  /* 0x000000ffff129224 */ /* 0x000fe200078e0a12 */
[----:B------:R-:W-:-:S05]  /*08e0*/  @!P2 LOP3.LUT R18, RZ, R10, RZ, 0x33, !PT ;  /* 0x0000000aff12a212 */ /* 0x000fca00078e33ff */
[----:B------:R-:W-:-:S05]  /*08f0*/  IMAD.WIDE R4, R18, 0x4, R2 ;  /* 0x0000000412047825 */ /* 0x000fca00078e0202 */
[----:B------:R1:W-:Y:S02]  /*0900*/  STG.E desc[UR6][R4.64], R7 ;  /* 0x0000000704007986 */ /* 0x0003e4000c101906 */
.L_x_83:
[----:B------:R-:W-:Y:S05]  /*0910*/  BSYNC.RECONVERGENT B0 ;  /* 0x0000000000007941 */ /* 0x000fea0003800200 */
.L_x_82:
[----:B------:R-:W-:-:S05]  /*0920*/  VIADD R15, R15, 0x1 ;  /* 0x000000010f0f7836 */ /* 0x000fca0000000000 */
[----:B012---:R-:W-:-:S04]  /*0930*/  I2FP.F32.U32 R5, R15 ;  /* 0x0000000f00057245 */ /* 0x007fc80000201000 */
[----:B------:R-:W-:-:S13]  /*0940*/  FSETP.GT.AND P0, PT, R12, R5, PT ;  /* 0x000000050c00720b */ /* 0x000fda0003f04000 */
[----:B------:R-:W-:Y:S05]  /*0950*/  @P0 BRA `(.L_x_87) ;  /* 0xfffffff800700947 */ /* 0x000fea000383ffff */
.L_x_81:
[----:B------:R-:W-:Y:S06]  /*0960*/  BAR.SYNC.DEFER_BLOCKING 0x0 ;  /* 0x0000000000007b1d */ /* 0x000fec0000010000 */
[----:B------:R-:W-:Y:S05]  /*0970*/  EXIT ;  /* 0x000000000000794d */ /* 0x000fea0003800000 */
.L_x_88:
        /* <DEDUP_REMOVED lines=16> */
.L_x_105:


//--------------------- .text._Z17createConstraintsPbil --------------------------
	.section	.text._Z17createConstraintsPbil,"ax",@progbits
	.align	128
        .global         _Z17createConstraintsPbil
        .type           _Z17createConstraintsPbil,@function
        .size           _Z17createConstraintsPbil,(.L_x_99 - _Z17createConstraintsPbil)
        .other          _Z17createConstraintsPbil,@"STO_CUDA_ENTRY STV_DEFAULT"
_Z17createConstraintsPbil:
.text._Z17createConstraintsPbil:
[----:B------:R-:W-:Y:S01]  /*0000*/  LDC R1, c[0x0][0x37c] ;  /* 0x0000df00ff017b82 */ /* 0x000fe20000000800 */
[----:B------:R-:W0:Y:S07]  /*0010*/  LDCU UR7, c[0x0][0x394] ;  /* 0x00007280ff0777ac */ /* 0x000e2e0008000800 */
[----:B------:R-:W1:Y:S01]  /*0020*/  S2UR UR6, SR_CTAID.X ;  /* 0x00000000000679c3 */ /* 0x000e620000002500 */
[----:B------:R-:W1:Y:S01]  /*0030*/  LDCU UR4, c[0x0][0x360] ;  /* 0x00006c00ff0477ac */ /* 0x000e620008000800 */
[----:B------:R-:W2:Y:S01]  /*0040*/  LDCU UR5, c[0x0][0x370] ;  /* 0x00006e00ff0577ac */ /* 0x000ea20008000800 */
[----:B0-----:R-:W-:-:S02]  /*0050*/  UISETP.NE.U32.AND UP0, UPT, UR7, URZ, UPT ;  /* 0x000000ff0700728c */ /* 0x001fc4000bf05070 */
[----:B-1----:R-:W-:Y:S02]  /*0060*/  UIMAD UR6, UR6, UR4, URZ ;  /* 0x00000004060672a4 */ /* 0x002fe4000f8e02ff */
[----:B--2---:R-:W-:-:S05]  /*0070*/  UIMAD UR4, UR4, UR5, URZ ;  /* 0x00000005040472a4 */ /* 0x004fca000f8e02ff */
[----:B------:R-:W-:Y:S07]  /*0080*/  BRA.U UP0, `(.L_x_89) ;  /* 0x0000000100547547 */ /* 0x000fee000b800000 */
[----:B------:R-:W0:Y:S01]  /*0090*/  I2F.U32.RP R0, UR4 ;  /* 0x0000000400007d06 */ /* 0x000e220008209000 */
[----:B------:R-:W1:Y:S01]  /*00a0*/  LDC R4, c[0x0][0x390] ;  /* 0x0000e400ff047b82 */ /* 0x000e620000000800 */
[----:B------:R-:W-:Y:S01]  /*00b0*/  IMAD R5, RZ, RZ, -UR4 ;  /* 0x80000004ff057e24 */ /* 0x000fe2000f8e02ff */
[----:B------:R-:W-:-:S05]  /*00c0*/  ISETP.NE.U32.AND P2, PT, RZ, UR4, PT ;  /* 0x00000004ff007c0c */ /* 0x000fca000bf45070 */
        /* <DEDUP_REMOVED lines=8> */
[----:B------:R-:W-:Y:S02]  /*0150*/  IMAD R0, R3, UR4, R4 ;  /* 0x0000000403007c24 */ /* 0x000fe4000f8e0204 */
[----:B------:R-:W-:-:S03]  /*0160*/  HFMA2 R3, -RZ, RZ, 0, 0 ;  /* 0x00000000ff037431 */ /* 0x000fc600000001ff */
[----:B------:R-:W-:-:S13]  /*0170*/  ISETP.GE.U32.AND P0, PT, R0, UR4, PT ;  /* 0x0000000400007c0c */ /* 0x000fda000bf06070 */
[----:B------:R-:W-:Y:S02]  /*0180*/  @P0 VIADD R0, R0, -UR4 ;  /* 0x8000000400000c36 */ /* 0x000fe40008000000 */
[----:B------:R-:W-:-:S03]  /*0190*/  @P0 VIADD R2, R2, 0x1 ;  /* 0x0000000102020836 */ /* 0x000fc60000000000 */
[----:B------:R-:W-:-:S13]  /*01a0*/  ISETP.GE.U32.AND P1, PT, R0, UR4, PT ;  /* 0x0000000400007c0c */ /* 0x000fda000bf26070 */
[----:B------:R-:W-:Y:S01]  /*01b0*/  @P1 VIADD R2, R2, 0x1 ;  /* 0x0000000102021836 */ /* 0x000fe20000000000 */
[----:B------:R-:W-:Y:S01]  /*01c0*/  @!P2 LOP3.LUT R2, RZ, UR4, RZ, 0x33, !PT ;  /* 0x00000004ff02ac12 */ /* 0x000fe2000f8e33ff */
[----:B------:R-:W-:Y:S06]  /*01d0*/  BRA `(.L_x_90) ;  /* 0x0000000000107947 */ /* 0x000fec0003800000 */
.L_x_89:
[----:B------:R-:W-:-:S07]  /*01e0*/  MOV R0, 0x200 ;  /* 0x0000020000007802 */ /* 0x000fce0000000f00 */
[----:B------:R-:W-:Y:S05]  /*01f0*/  CALL.REL.NOINC `($__internal_0_$__cuda_sm20_div_s64) ;  /* 0x0000000800187944 */ /* 0x000fea0003c00000 */
[----:B------:R-:W-:Y:S02]  /*0200*/  IMAD.MOV.U32 R2, RZ, RZ, R4 ;  /* 0x000000ffff027224 */ /* 0x000fe400078e0004 */
[----:B------:R-:W-:-:S07]  /*0210*/  IMAD.MOV.U32 R3, RZ, RZ, R5 ;  /* 0x000000ffff037224 */ /* 0x000fce00078e0005 */
.L_x_90:
[----:B------:R-:W0:Y:S01]  /*0220*/  LDC R0, c[0x0][0x388] ;  /* 0x0000e200ff007b82 */ /* 0x000e220000000800 */
[----:B------:R-:W1:Y:S01]  /*0230*/  I2F.S64 R2, R2 ;  /* 0x0000000200027312 */ /* 0x000e620000301400 */
[----:B0-----:R-:W-:-:S04]  /*0240*/  ISETP.GE.AND P0, PT, R0, 0x1, PT ;  /* 0x000000010000780c */ /* 0x001fc80003f06270 */
[----:B-1----:R-:W-:-:S13]  /*0250*/  FSETP.LEU.OR P0, PT, R2, -1, !P0 ;  /* 0xbf8000000200780b */ /* 0x002fda000470b400 */
[----:B------:R-:W-:Y:S05]  /*0260*/  @P0 BRA `(.L_x_91) ;  /* 0x0000000400f40947 */ /* 0x000fea0003800000 */
[----:B------:R-:W0:Y:S01]  /*0270*/  S2R R10, SR_TID.X ;  /* 0x00000000000a7919 */ /* 0x000e220000002100 */
[----:B------:R-:W-:Y:S01]  /*0280*/  LEA.HI R0, R0, R0, RZ, 0x1 ;  /* 0x0000000000007211 */ /* 0x000fe200078f08ff */
[----:B------:R-:W-:Y:S01]  /*0290*/  FADD R8, R2, 1 ;  /* 0x3f80000002087421 */ /* 0x000fe20000000000 */
[----:B------:R-:W-:Y:S01]  /*02a0*/  IMAD.MOV.U32 R9, RZ, RZ, RZ ;  /* 0x000000ffff097224 */ /* 0x000fe200078e00ff */
[----:B------:R-:W1:Y:S01]  /*02b0*/  LDCU.64 UR8, c[0x0][0x358] ;  /* 0x00006b00ff0877ac */ /* 0x000e620008000a00 */
[----:B------:R-:W-:-:S05]  /*02c0*/  SHF.R.S32.HI R0, RZ, 0x1, R0 ;  /* 0x00000001ff007819 */ /* 0x000fca0000011400 */
[----:B------:R-:W-:Y:S02]  /*02d0*/  IMAD.MOV R11, RZ, RZ, -R0 ;  /* 0x000000ffff0b7224 */ /* 0x000fe400078e0a00 */
[----:B01----:R-:W-:-:S07]  /*02e0*/  VIADD R10, R10, UR6 ;  /* 0x000000060a0a7c36 */ /* 0x003fce0008000000 */
.L_x_97:
[----:B0-----:R-:W0:Y:S01]  /*02f0*/  LDCU.64 UR10, c[0x0][0x390] ;  /* 0x00007200ff0a77ac */ /* 0x001e220008000a00 */
[----:B------:R-:W-:Y:S01]  /*0300*/  IMAD R2, R9, UR4, R10 ;  /* 0x0000000409027c24 */ /* 0x000fe2000f8e020a */
[----:B------:R-:W-:Y:S04]  /*0310*/  BSSY.RECONVERGENT B0, `(.L_x_92) ;  /* 0x000006e000007945 */ /* 0x000fe80003800200 */
[----:B------:R-:W-:Y:S02]  /*0320*/  SHF.R.S32.HI R3, RZ, 0x1f, R2 ;  /* 0x0000001fff037819 */ /* 0x000fe40000011402 */
[----:B0-----:R-:W-:-:S04]  /*0330*/  ISETP.GE.U32.AND P0, PT, R2, UR10, PT ;  /* 0x0000000a02007c0c */ /* 0x001fc8000bf06070 */
[----:B------:R-:W-:-:S13]  /*0340*/  ISETP.GE.AND.EX P0, PT, R3, UR11, PT, P0 ;  /* 0x0000000b03007c0c */ /* 0x000fda000bf06300 */
[----:B------:R-:W-:Y:S05]  /*0350*/  @P0 BRA `(.L_x_93) ;  /* 0x0000000400a40947 */ /* 0x000fea0003800000 */
[----:B------:R-:W0:Y:S02]  /*0360*/  LDCU.64 UR10, c[0x0][0x380] ;  /* 0x00007000ff0a77ac */ /* 0x000e240008000a00 */
[----:B0-----:R-:W-:-:S04]  /*0370*/  IADD3 R4, P0, PT, R2, UR10, RZ ;  /* 0x0000000a02047c10 */ /* 0x001fc8000ff1e0ff */
[----:B------:R-:W-:-:S05]  /*0380*/  IADD3.X R5, PT, PT, R3, UR11, RZ, P0, !PT ;  /* 0x0000000b03057c10 */ /* 0x000fca00087fe4ff */
[----:B------:R-:W2:Y:S02]  /*0390*/  LDG.E.U8 R4, desc[UR8][R4.64] ;  /* 0x0000000804047981 */ /* 0x000ea4000c1e1100 */
[----:B--2---:R-:W-:-:S13]  /*03a0*/  ISETP.NE.AND P0, PT, R4, RZ, PT ;  /* 0x000000ff0400720c */ /* 0x004fda0003f05270 */
[----:B------:R-:W-:Y:S05]  /*03b0*/  @!P0 BRA `(.L_x_93) ;  /* 0x00000004008c8947 */ /* 0x000fea0003800000 */
[----:B------:R-:W0:Y:S01]  /*03c0*/  LDC R17, c[0x0][0x388] ;  /* 0x0000e200ff117b82 */ /* 0x000e220000000800 */
[----:B------:R-:W-:-:S07]  /*03d0*/  IABS R6, R2 ;  /* 0x0000000200067213 */ /* 0x000fce0000000000 */
[----:B------:R-:W1:Y:S01]  /*03e0*/  LDC R14, c[0x0][0x388] ;  /* 0x0000e200ff0e7b82 */ /* 0x000e620000000800 */
[----:B0-----:R-:W-:-:S04]  /*03f0*/  IABS R12, R17 ;  /* 0x00000011000c7213 */ /* 0x001fc80000000000 */
[----:B------:R-:W0:Y:S08]  /*0400*/  I2F.RP R3, R12 ;  /* 0x0000000c00037306 */ /* 0x000e300000209400 */
[----:B0-----:R-:W0:Y:S02]  /*0410*/  MUFU.RCP R3, R3 ;  /* 0x0000000300037308 */ /* 0x001e240000001000 */
[----:B0-----:R-:W-:-:S06]  /*0420*/  VIADD R4, R3, 0xffffffe ;  /* 0x0ffffffe03047836 */ /* 0x001fcc0000000000 */
[----:B------:R0:W2:Y:S02]  /*0430*/  F2I.FTZ.U32.TRUNC.NTZ R5, R4 ;  /* 0x0000000400057305 */ /* 0x0000a4000021f000 */
[----:B0-----:R-:W-:Y:S01]  /*0440*/  IMAD.MOV.U32 R4, RZ, RZ, RZ ;  /* 0x000000ffff047224 */ /* 0x001fe200078e00ff */
[----:B--2---:R-:W-:-:S05]  /*0450*/  IADD3 R13, PT, PT, RZ, -R5, RZ ;  /* 0x80000005ff0d7210 */ /* 0x004fca0007ffe0ff */
[----:B------:R-:W-:-:S04]  /*0460*/  IMAD R13, R13, R12, RZ ;  /* 0x0000000c0d0d7224 */ /* 0x000fc800078e02ff */
[----:B------:R-:W-:-:S06]  /*0470*/  IMAD.HI.U32 R13, R5, R13, R4 ;  /* 0x0000000d050d7227 */ /* 0x000fcc00078e0004 */
[----:B------:R-:W-:-:S04]  /*0480*/  IMAD.HI.U32 R5, R13, R6, RZ ;  /* 0x000000060d057227 */ /* 0x000fc800078e00ff */
[----:B------:R-:W-:-:S04]  /*0490*/  IMAD.MOV R3, RZ, RZ, -R5 ;  /* 0x000000ffff037224 */ /* 0x000fc800078e0a05 */
[----:B------:R-:W-:-:S05]  /*04a0*/  IMAD R3, R12, R3, R6 ;  /* 0x000000030c037224 */ /* 0x000fca00078e0206 */
[----:B------:R-:W-:-:S13]  /*04b0*/  ISETP.GT.U32.AND P1, PT, R12, R3, PT ;  /* 0x000000030c00720c */ /* 0x000fda0003f24070 */
[----:B------:R-:W-:Y:S02]  /*04c0*/  @!P1 IMAD.IADD R3, R3, 0x1, -R12 ;  /* 0x0000000103039824 */ /* 0x000fe400078e0a0c */
[----:B------:R-:W-:Y:S01]  /*04d0*/  @!P1 VIADD R5, R5, 0x1 ;  /* 0x0000000105059836 */ /* 0x000fe20000000000 */
[----:B------:R-:W-:Y:S02]  /*04e0*/  ISETP.NE.AND P1, PT, R17, RZ, PT ;  /* 0x000000ff1100720c */ /* 0x000fe40003f25270 */
[----:B------:R-:W-:Y:S02]  /*04f0*/  ISETP.GE.U32.AND P0, PT, R3, R12, PT ;  /* 0x0000000c0300720c */ /* 0x000fe40003f06070 */
[----:B------:R-:W-:-:S04]  /*0500*/  LOP3.LUT R3, R2, R17, RZ, 0x3c, !PT ;  /* 0x0000001102037212 */ /* 0x000fc800078e3cff */
[----:B------:R-:W-:-:S07]  /*0510*/  ISETP.GE.AND P2, PT, R3, RZ, PT ;  /* 0x000000ff0300720c */ /* 0x000fce0003f46270 */
[----:B------:R-:W-:-:S06]  /*0520*/  @P0 VIADD R5, R5, 0x1 ;  /* 0x0000000105050836 */ /* 0x000fcc0000000000 */
[----:B------:R-:W-:Y:S01]  /*0530*/  @!P2 IMAD.MOV R5, RZ, RZ, -R5 ;  /* 0x000000ffff05a224 */ /* 0x000fe200078e0a05 */
[----:B------:R-:W-:-:S04]  /*0540*/  @!P1 LOP3.LUT R5, RZ, R17, RZ, 0x33, !PT ;  /* 0x00000011ff059212 */ /* 0x000fc800078e33ff */
[----:B------:R-:W-:Y:S02]  /*0550*/  IADD3 R7, PT, PT, -R5, RZ, RZ ;  /* 0x000000ff05077210 */ /* 0x000fe40007ffe1ff */
[----:B------:R-:W-:-:S03]  /*0560*/  I2FP.F32.S32 R15, R5 ;  /* 0x00000005000f7245 */ /* 0x000fc60000201400 */
[----:B------:R-:W-:Y:S02]  /*0570*/  IMAD R7, R17, R7, R2 ;  /* 0x0000000711077224 */ /* 0x000fe400078e0202 */
[----:B------:R-:W0:Y:S01]  /*0580*/  LDC.64 R2, c[0x0][0x380] ;  /* 0x0000e000ff027b82 */ /* 0x000e220000000a00 */
[----:B------:R-:W2:Y:S02]  /*0590*/  F2I.TRUNC.NTZ R15, R15 ;  /* 0x0000000f000f7305 */ /* 0x000ea4000020f100 */
[----:B------:R-:W-:-:S04]  /*05a0*/  ISETP.GE.AND P0, PT, R7, R0, PT ;  /* 0x000000000700720c */ /* 0x000fc80003f06270 */
[----:B------:R-:W-:-:S05]  /*05b0*/  SEL R4, R0, R11, !P0 ;  /* 0x0000000b00047207 */ /* 0x000fca0004000000 */
[----:B------:R-:W-:-:S04]  /*05c0*/  IMAD.IADD R4, R7, 0x1, R4 ;  /* 0x0000000107047824 */ /* 0x000fc800078e0204 */
[----:B------:R-:W-:-:S04]  /*05d0*/  IMAD R16, R4, R17, RZ ;  /* 0x0000001104107224 */ /* 0x000fc800078e02ff */
[----:B-12---:R-:W-:-:S07]  /*05e0*/  IMAD.IADD R17, R16, 0x1, R17 ;  /* 0x0000000110117824 */ /* 0x006fce00078e0211 */
.L_x_96:
[----:B0-----:R-:W-:Y:S02]  /*05f0*/  IABS R5, R16 ;  /* 0x0000001000057213 */ /* 0x001fe40000000000 */
[-C--:B------:R-:W-:Y:S02]  /*0600*/  IABS R18, R14.reuse ;  /* 0x0000000e00127213 */ /* 0x080fe40000000000 */
[----:B------:R-:W-:Y:S01]  /*0610*/  ISETP.GE.AND P2, PT, R16, RZ, PT ;  /* 0x000000ff1000720c */ /* 0x000fe20003f46270 */
[----:B------:R-:W-:Y:S01]  /*0620*/  IMAD.HI.U32 R4, R13, R5, RZ ;  /* 0x000000050d047227 */ /* 0x000fe200078e00ff */
[----:B------:R-:W-:Y:S02]  /*0630*/  ISETP.NE.AND P1, PT, R14, RZ, PT ;  /* 0x000000ff0e00720c */ /* 0x000fe40003f25270 */
[----:B------:R-:W-:Y:S01]  /*0640*/  LOP3.LUT R20, RZ, R14, RZ, 0x33, !PT ;  /* 0x0000000eff147212 */ /* 0x000fe200078e33ff */
[----:B------:R-:W-:-:S04]  /*0650*/  IMAD.MOV R4, RZ, RZ, -R4 ;  /* 0x000000ffff047224 */ /* 0x000fc800078e0a04 */
[----:B------:R-:W-:-:S05]  /*0660*/  IMAD R5, R18, R4, R5 ;  /* 0x0000000412057224 */ /* 0x000fca00078e0205 */
[----:B------:R-:W-:-:S13]  /*0670*/  ISETP.GT.U32.AND P0, PT, R12, R5, PT ;  /* 0x000000050c00720c */ /* 0x000fda0003f04070 */
[----:B------:R-:W-:-:S05]  /*0680*/  @!P0 IMAD.IADD R5, R5, 0x1, -R18 ;  /* 0x0000000105058824 */ /* 0x000fca00078e0a12 */
[----:B------:R-:W-:-:S13]  /*0690*/  ISETP.GT.U32.AND P0, PT, R12, R5, PT ;  /* 0x000000050c00720c */ /* 0x000fda0003f04070 */
[----:B------:R-:W-:-:S04]  /*06a0*/  @!P0 IMAD.IADD R5, R5, 0x1, -R18 ;  /* 0x0000000105058824 */ /* 0x000fc800078e0a12 */
[----:B------:R-:W-:-:S05]  /*06b0*/  @!P2 IMAD.MOV R5, RZ, RZ, -R5 ;  /* 0x000000ffff05a224 */ /* 0x000fca00078e0a05 */
[----:B------:R-:W-:-:S05]  /*06c0*/  SEL R21, R20, R5, !P1 ;  /* 0x0000000514157207 */ /* 0x000fca0004800000 */
[----:B------:R-:W-:-:S05]  /*06d0*/  IMAD R19, R15, R14, R21 ;  /* 0x0000000e0f137224 */ /* 0x000fca00078e0215 */
[----:B0-----:R-:W-:-:S04]  /*06e0*/  IADD3 R4, P0, PT, R19, R2, RZ ;  /* 0x0000000213047210 */ /* 0x001fc80007f1e0ff */
[----:B------:R-:W-:-:S05]  /*06f0*/  LEA.HI.X.SX32 R5, R19, R3, 0x1, P0 ;  /* 0x0000000313057211 */ /* 0x000fca00000f0eff */
[----:B------:R-:W2:Y:S01]  /*0700*/  LDG.E.U8 R6, desc[UR8][R4.64] ;  /* 0x0000000804067981 */ /* 0x000ea2000c1e1100 */
[----:B------:R-:W-:Y:S01]  /*0710*/  BSSY.RECONVERGENT B1, `(.L_x_94) ;  /* 0x000002a000017945 */ /* 0x000fe20003800200 */
[----:B--2---:R-:W-:-:S13]  /*0720*/  ISETP.NE.AND P0, PT, R6, 0x1, PT ;  /* 0x000000010600780c */ /* 0x004fda0003f05270 */
[----:B------:R-:W-:Y:S05]  /*0730*/  @!P0 BRA `(.L_x_95) ;  /* 0x00000000009c8947 */ /* 0x000fea0003800000 */
[----:B------:R-:W-:-:S04]  /*0740*/  IADD3 R6, P0, PT, R16, R2, RZ ;  /* 0x0000000210067210 */ /* 0x000fc80007f1e0ff */
[----:B------:R-:W-:-:S05]  /*0750*/  LEA.HI.X.SX32 R7, R16, R3, 0x1, P0 ;  /* 0x0000000310077211 */ /* 0x000fca00000f0eff */
[----:B------:R-:W2:Y:S02]  /*0760*/  LDG.E.U8 R6, desc[UR8][R6.64] ;  /* 0x0000000806067981 */ /* 0x000ea4000c1e1100 */
[----:B--2---:R-:W-:-:S04]  /*0770*/  ISETP.NE.AND P0, PT, R6, RZ, PT ;  /* 0x000000ff0600720c */ /* 0x004fc80003f05270 */
[----:B------:R-:W-:-:S13]  /*0780*/  ISETP.EQ.OR P0, PT, R21, -0x1, !P0 ;  /* 0xffffffff1500780c */ /* 0x000fda0004702670 */
[----:B------:R-:W-:Y:S05]  /*0790*/  @P0 BRA `(.L_x_95) ;  /* 0x0000000000840947 */ /* 0x000fea0003800000 */
[----:B------:R-:W0:Y:S01]  /*07a0*/  I2F.RP R12, R18 ;  /* 0x00000012000c7306 */ /* 0x000e220000209400 */
[----:B------:R-:W-:Y:S01]  /*07b0*/  IMAD.MOV.U32 R6, RZ, RZ, RZ ;  /* 0x000000ffff067224 */ /* 0x000fe200078e00ff */
[----:B------:R-:W-:-:S06]  /*07c0*/  IABS R22, R19 ;  /* 0x0000001300167213 */ /* 0x000fcc0000000000 */
[----:B0-----:R-:W0:Y:S02]  /*07d0*/  MUFU.RCP R12, R12 ;  /* 0x0000000c000c7308 */ /* 0x001e240000001000 */
[----:B0-----:R-:W-:-:S06]  /*07e0*/  IADD3 R21, PT, PT, R12, 0xffffffe, RZ ;  /* 0x0ffffffe0c157810 */ /* 0x001fcc0007ffe0ff */
[----:B------:R-:W0:Y:S02]  /*07f0*/  F2I.FTZ.U32.TRUNC.NTZ R7, R21 ;  /* 0x0000001500077305 */ /* 0x000e24000021f000 */
[----:B0-----:R-:W-:-:S04]  /*0800*/  IMAD.MOV R13, RZ, RZ, -R7 ;  /* 0x000000ffff0d7224 */ /* 0x001fc800078e0a07 */
[----:B------:R-:W-:-:S04]  /*0810*/  IMAD R13, R13, R18, RZ ;  /* 0x000000120d0d7224 */ /* 0x000fc800078e02ff */
[----:B------:R-:W-:-:S04]  /*0820*/  IMAD.HI.U32 R13, R7, R13, R6 ;  /* 0x0000000d070d7227 */ /* 0x000fc800078e0006 */
[----:B------:R-:W-:-:S04]  /*0830*/  IMAD.MOV.U32 R7, RZ, RZ, R22 ;  /* 0x000000ffff077224 */ /* 0x000fc800078e0016 */
[----:B------:R-:W-:-:S04]  /*0840*/  IMAD.HI.U32 R6, R13, R7, RZ ;  /* 0x000000070d067227 */ /* 0x000fc800078e00ff */
[----:B------:R-:W-:-:S04]  /*0850*/  IMAD.MOV R12, RZ, RZ, -R6 ;  /* 0x000000ffff0c7224 */ /* 0x000fc800078e0a06 */
[----:B------:R-:W-:Y:S02]  /*0860*/  IMAD R7, R18, R12, R7 ;  /* 0x0000000c12077224 */ /* 0x000fe400078e0207 */
[----:B------:R-:W-:-:S05]  /*0870*/  IMAD.MOV.U32 R12, RZ, RZ, R18 ;  /* 0x000000ffff0c7224 */ /* 0x000fca00078e0012 */
[----:B------:R-:W-:-:S13]  /*0880*/  ISETP.GT.U32.AND P2, PT, R12, R7, PT ;  /* 0x000000070c00720c */ /* 0x000fda0003f44070 */
[----:B------:R-:W-:Y:S01]  /*0890*/  @!P2 IMAD.IADD R7, R7, 0x1, -R18 ;  /* 0x000000010707a824 */ /* 0x000fe200078e0a12 */
[----:B------:R-:W-:-:S04]  /*08a0*/  @!P2 IADD3 R6, PT, PT, R6, 0x1, RZ ;  /* 0x000000010606a810 */ /* 0x000fc80007ffe0ff */
[----:B------:R-:W-:Y:S02]  /*08b0*/  ISETP.GE.U32.AND P0, PT, R7, R12, PT ;  /* 0x0000000c0700720c */ /* 0x000fe40003f06070 */
[----:B------:R-:W-:-:S04]  /*08c0*/  LOP3.LUT R7, R19, R14, RZ, 0x3c, !PT ;  /* 0x0000000e13077212 */ /* 0x000fc800078e3cff */
[----:B------:R-:W-:-:S07]  /*08d0*/  ISETP.GE.AND P3, PT, R7, RZ, PT ;  /* 0x000000ff0700720c */ /* 0x000fce0003f66270 */
[----:B------:R-:W-:-:S06]  /*08e0*/  @P0 VIADD R6, R6, 0x1 ;  /* 0x0000000106060836 */ /* 0x000fcc0000000000 */
[----:B------:R-:W-:-:S05]  /*08f0*/  @!P3 IMAD.MOV R6, RZ, RZ, -R6 ;  /* 0x000000ffff06b224 */ /* 0x000fca00078e0a06 */
[----:B------:R-:W-:Y:S01]  /*0900*/  SEL R6, R20, R6, !P1 ;  /* 0x0000000614067207 */ /* 0x000fe20004800000 */
[----:B------:R-:W-:-:S03]  /*0910*/  IMAD.MOV.U32 R20, RZ, RZ, 0x1 ;  /* 0x00000001ff147424 */ /* 0x000fc600078e00ff */
[----:B------:R-:W-:Y:S01]  /*0920*/  I2FP.F32.S32 R18, R6 ;  /* 0x0000000600127245 */ /* 0x000fe20000201400 */
[----:B------:R-:W-:Y:S01]  /*0930*/  IMAD.MOV R6, RZ, RZ, -R6 ;  /* 0x000000ffff067224 */ /* 0x000fe200078e0a06 */
[----:B------:R0:W-:Y:S03]  /*0940*/  STG.E.U8 desc[UR8][R4.64], R20 ;  /* 0x0000001404007986 */ /* 0x0001e6000c101108 */
[----:B------:R-:W-:Y:S01]  /*0950*/  IMAD R19, R14, R6, R19 ;  /* 0x000000060e137224 */ /* 0x000fe200078e0213 */
[----:B------:R-:W1:Y:S03]  /*0960*/  F2I.TRUNC.NTZ R18, R18 ;  /* 0x0000001200127305 */ /* 0x000e66000020f100 */
[----:B-1----:R-:W-:-:S05]  /*0970*/  IMAD R19, R19, R14, R18 ;  /* 0x0000000e13137224 */ /* 0x002fca00078e0212 */
[----:B------:R-:W-:-:S04]  /*0980*/  IADD3 R6, P0, PT, R19, R2, RZ ;  /* 0x0000000213067210 */ /* 0x000fc80007f1e0ff */
[----:B------:R-:W-:-:S05]  /*0990*/  LEA.HI.X.SX32 R7, R19, R3, 0x1, P0 ;  /* 0x0000000313077211 */ /* 0x000fca00000f0eff */
[----:B------:R0:W-:Y:S04]  /*09a0*/  STG.E.U8 desc[UR8][R6.64], R20 ;  /* 0x0000001406007986 */ /* 0x0001e8000c101108 */
.L_x_95:
[----:B------:R-:W-:Y:S05]  /*09b0*/  BSYNC.RECONVERGENT B1 ;  /* 0x0000000000017941 */ /* 0x000fea0003800200 */
.L_x_94:
[----:B------:R-:W-:-:S05]  /*09c0*/  VIADD R16, R16, 0x1 ;  /* 0x0000000110107836 */ /* 0x000fca0000000000 */
[----:B------:R-:W-:-:S13]  /*09d0*/  ISETP.GE.AND P0, PT, R16, R17, PT ;  /* 0x000000111000720c */ /* 0x000fda0003f06270 */
[----:B------:R-:W-:Y:S05]  /*09e0*/  @!P0 BRA `(.L_x_96) ;  /* 0xfffffffc00008947 */ /* 0x000fea000383ffff */
.L_x_93:
[----:B------:R-:W-:Y:S05]  /*09f0*/  BSYNC.RECONVERGENT B0 ;  /* 0x0000000000007941 */ /* 0x000fea0003800200 */
.L_x_92:
[----:B------:R-:W-:-:S04]  /*0a00*/  IADD3 R9, PT, PT, R9, 0x1, RZ ;  /* 0x0000000109097810 */ /* 0x000fc80007ffe0ff */
[----:B------:R-:W-:-:S04]  /*0a10*/  I2FP.F32.U32 R3, R9 ;  /* 0x0000000900037245 */ /* 0x000fc80000201000 */
[----:B------:R-:W-:-:S13]  /*0a20*/  FSETP.GT.AND P0, PT, R8, R3, PT ;  /* 0x000000030800720b */ /* 0x000fda0003f04000 */
[----:B------:R-:W-:Y:S05]  /*0a30*/  @P0 BRA `(.L_x_97) ;  /* 0xfffffff8002c0947 */ /* 0x000fea000383ffff */
.L_x_91:
[----:B------:R-:W-:Y:S06]  /*0a40*/  BAR.SYNC.DEFER_BLOCKING 0x0 ;  /* 0x0000000000007b1d */ /* 0x000fec0000010000 */
[----:B------:R-:W-:Y:S05]  /*0a50*/  EXIT ;  /* 0x000000000000794d */ /* 0x000fea0003800000 */
        .weak           $__internal_0_$__cuda_sm20_div_s64
        .type           $__internal_0_$__cuda_sm20_div_s64,@function
        .size           $__internal_0_$__cuda_sm20_div_s64,(.L_x_99 - $__internal_0_$__cuda_sm20_div_s64)
$__internal_0_$__cuda_sm20_div_s64:
[----:B------:R-:W-:Y:S02]  /*0a60*/  UMOV UR5, URZ ;  /* 0x000000ff00057c82 */ /* 0x000fe40008000000 */
[----:B------:R-:W0:Y:S08]  /*0a70*/  I2F.U64.RP R6, UR4 ;  /* 0x0000000400067d12 */ /* 0x000e300008309000 */
[----:B0-----:R-:W0:Y:S02]  /*0a80*/  MUFU.RCP R6, R6 ;  /* 0x0000000600067308 */ /* 0x001e240000001000 */
[----:B0-----:R-:W-:-:S06]  /*0a90*/  VIADD R4, R6, 0x1ffffffe ;  /* 0x1ffffffe06047836 */ /* 0x001fcc0000000000 */
[----:B------:R-:W0:Y:S02]  /*0aa0*/  F2I.U64.TRUNC R4, R4 ;  /* 0x0000000400047311 */ /* 0x000e24000020d800 */
[----:B0-----:R-:W-:-:S04]  /*0ab0*/  IMAD.WIDE.U32 R2, R4, UR4, RZ ;  /* 0x0000000404027c25 */ /* 0x001fc8000f8e00ff */
[----:B------:R-:W-:Y:S01]  /*0ac0*/  IMAD R3, R5, UR4, R3 ;  /* 0x0000000405037c24 */ /* 0x000fe2000f8e0203 */
[----:B------:R-:W-:-:S05]  /*0ad0*/  IADD3 R7, P0, PT, RZ, -R2, RZ ;  /* 0x80000002ff077210 */ /* 0x000fca0007f1e0ff */
[----:B------:R-:W-:-:S04]  /*0ae0*/  IMAD.HI.U32 R2, R4, R7, RZ ;  /* 0x0000000704027227 */ /* 0x000fc800078e00ff */
[----:B------:R-:W-:Y:S02]  /*0af0*/  IMAD.X R9, RZ, RZ, ~R3, P0 ;  /* 0x000000ffff097224 */ /* 0x000fe400000e0e03 */
[----:B------:R-:W-:Y:S02]  /*0b00*/  IMAD.MOV.U32 R3, RZ, RZ, R4 ;  /* 0x000000ffff037224 */ /* 0x000fe400078e0004 */
[-C--:B------:R-:W-:Y:S02]  /*0b10*/  IMAD R11, R5, R9.reuse, RZ ;  /* 0x00000009050b7224 */ /* 0x080fe400078e02ff */
[----:B------:R-:W-:-:S04]  /*0b20*/  IMAD.WIDE.U32 R2, P0, R4, R9, R2 ;  /* 0x0000000904027225 */ /* 0x000fc80007800002 */
[----:B------:R-:W-:-:S04]  /*0b30*/  IMAD.HI.U32 R9, R5, R9, RZ ;  /* 0x0000000905097227 */ /* 0x000fc800078e00ff */
[----:B------:R-:W-:-:S04]  /*0b40*/  IMAD.HI.U32 R2, P1, R5, R7, R2 ;  /* 0x0000000705027227 */ /* 0x000fc80007820002 */
[----:B------:R-:W-:Y:S01]  /*0b50*/  IMAD.X R6, R9, 0x1, R5, P0 ;  /* 0x0000000109067824 */ /* 0x000fe200000e0605 */
[----:B------:R-:W-:Y:S02]  /*0b60*/  IADD3 R7, P2, PT, R11, R2, RZ ;  /* 0x000000020b077210 */ /* 0x000fe40007f5e0ff */
[----:B------:R-:W0:Y:S02]  /*0b70*/  LDC.64 R2, c[0x0][0x390] ;  /* 0x0000e400ff027b82 */ /* 0x000e240000000a00 */
[----:B------:R-:W-:Y:S01]  /*0b80*/  IADD3.X R9, PT, PT, RZ, RZ, R6, P2, P1 ;  /* 0x000000ffff097210 */ /* 0x000fe200017e2406 */
[----:B------:R-:W-:-:S03]  /*0b90*/  IMAD.WIDE.U32 R4, R7, UR4, RZ ;  /* 0x0000000407047c25 */ /* 0x000fc6000f8e00ff */
[----:B------:R-:W-:Y:S01]  /*0ba0*/  IADD3 R13, P0, PT, RZ, -R4, RZ ;  /* 0x80000004ff0d7210 */ /* 0x000fe20007f1e0ff */
[----:B------:R-:W-:-:S04]  /*0bb0*/  IMAD R4, R9, UR4, R5 ;  /* 0x0000000409047c24 */ /* 0x000fc8000f8e0205 */
[----:B------:R-:W-:-:S04]  /*0bc0*/  IMAD.HI.U32 R6, R7, R13, RZ ;  /* 0x0000000d07067227 */ /* 0x000fc800078e00ff */
[----:B------:R-:W-:-:S04]  /*0bd0*/  IMAD.X R4, RZ, RZ, ~R4, P0 ;  /* 0x000000ffff047224 */ /* 0x000fc800000e0e04 */
[----:B------:R-:W-:Y:S01]  /*0be0*/  IMAD.WIDE.U32 R6, P0, R7, R4, R6 ;  /* 0x0000000407067225 */ /* 0x000fe20007800006 */
[----:B0-----:R-:W-:-:S03]  /*0bf0*/  ISETP.GE.AND P1, PT, R3, RZ, PT ;  /* 0x000000ff0300720c */ /* 0x001fc60003f26270 */
[C---:B------:R-:W-:Y:S01]  /*0c00*/  IMAD R8, R9.reuse, R4, RZ ;  /* 0x0000000409087224 */ /* 0x040fe200078e02ff */
[----:B------:R-:W-:Y:S01]  /*0c10*/  IADD3 R11, P4, PT, RZ, -R2, RZ ;  /* 0x80000002ff0b7210 */ /* 0x000fe20007f9e0ff */
[----:B------:R-:W-:-:S03]  /*0c20*/  IMAD.HI.U32 R5, P2, R9, R13, R6 ;  /* 0x0000000d09057227 */ /* 0x000fc60007840006 */
[----:B------:R-:W-:Y:S01]  /*0c30*/  SEL R6, R11, R2, !P1 ;  /* 0x000000020b067207 */ /* 0x000fe20004800000 */
[----:B------:R-:W-:Y:S01]  /*0c40*/  IMAD.HI.U32 R4, R9, R4, RZ ;  /* 0x0000000409047227 */ /* 0x000fe200078e00ff */
[----:B------:R-:W-:Y:S02]  /*0c50*/  IADD3 R5, P3, PT, R8, R5, RZ ;  /* 0x0000000508057210 */ /* 0x000fe40007f7e0ff */
[-C--:B------:R-:W-:Y:S01]  /*0c60*/  IADD3.X R8, PT, PT, RZ, ~R3.reuse, RZ, P4, !PT ;  /* 0x80000003ff087210 */ /* 0x080fe200027fe4ff */
[----:B------:R-:W-:Y:S02]  /*0c70*/  IMAD.X R9, R4, 0x1, R9, P0 ;  /* 0x0000000104097824 */ /* 0x000fe400000e0609 */
[----:B------:R-:W-:Y:S01]  /*0c80*/  IMAD.HI.U32 R2, R5, R6, RZ ;  /* 0x0000000605027227 */ /* 0x000fe200078e00ff */
[----:B------:R-:W-:Y:S02]  /*0c90*/  SEL R8, R8, R3, !P1 ;  /* 0x0000000308087207 */ /* 0x000fe40004800000 */
[----:B------:R-:W-:Y:S01]  /*0ca0*/  IADD3.X R9, PT, PT, RZ, RZ, R9, P3, P2 ;  /* 0x000000ffff097210 */ /* 0x000fe20001fe4409 */
[----:B------:R-:W-:-:S02]  /*0cb0*/  IMAD.MOV.U32 R3, RZ, RZ, RZ ;  /* 0x000000ffff037224 */ /* 0x000fc400078e00ff */
[----:B------:R-:W-:-:S04]  /*0cc0*/  IMAD.WIDE.U32 R2, R5, R8, R2 ;  /* 0x0000000805027225 */ /* 0x000fc800078e0002 */
[C---:B------:R-:W-:Y:S02]  /*0cd0*/  IMAD R5, R9.reuse, R8, RZ ;  /* 0x0000000809057224 */ /* 0x040fe400078e02ff */
[----:B------:R-:W-:-:S04]  /*0ce0*/  IMAD.HI.U32 R2, P0, R9, R6, R2 ;  /* 0x0000000609027227 */ /* 0x000fc80007800002 */
[----:B------:R-:W-:Y:S01]  /*0cf0*/  IMAD.HI.U32 R9, R9, R8, RZ ;  /* 0x0000000809097227 */ /* 0x000fe200078e00ff */
[----:B------:R-:W-:-:S03]  /*0d00*/  IADD3 R4, P2, PT, R5, R2, RZ ;  /* 0x0000000205047210 */ /* 0x000fc60007f5e0ff */
[----:B------:R-:W-:-:S04]  /*0d10*/  IMAD.X R2, RZ, RZ, R9, P0 ;  /* 0x000000ffff027224 */ /* 0x000fc800000e0609 */
[----:B------:R-:W-:Y:S02]  /*0d20*/  IMAD.X R5, RZ, RZ, R2, P2 ;  /* 0x000000ffff057224 */ /* 0x000fe400010e0602 */
[----:B------:R-:W-:-:S04]  /*0d30*/  IMAD.WIDE.U32 R2, R4, UR4, RZ ;  /* 0x0000000404027c25 */ /* 0x000fc8000f8e00ff */
[----:B------:R-:W-:Y:S01]  /*0d40*/  IMAD R3, R5, UR4, R3 ;  /* 0x0000000405037c24 */ /* 0x000fe2000f8e0203 */
[----:B------:R-:W-:-:S04]  /*0d50*/  IADD3 R9, P0, PT, -R2, R6, RZ ;  /* 0x0000000602097210 */ /* 0x000fc80007f1e1ff */
[C---:B------:R-:W-:Y:S01]  /*0d60*/  IADD3 R6, P2, PT, R9.reuse, -UR4, RZ ;  /* 0x8000000409067c10 */ /* 0x040fe2000ff5e0ff */
[----:B------:R-:W-:Y:S01]  /*0d70*/  IMAD.X R8, R8, 0x1, ~R3, P0 ;  /* 0x0000000108087824 */ /* 0x000fe200000e0e03 */
[----:B------:R-:W-:Y:S02]  /*0d80*/  ISETP.GE.U32.AND P0, PT, R9, UR4, PT ;  /* 0x0000000409007c0c */ /* 0x000fe4000bf06070 */
[----:B------:R-:W-:Y:S02]  /*0d90*/  IADD3 R3, P3, PT, R4, 0x1, RZ ;  /* 0x0000000104037810 */ /* 0x000fe40007f7e0ff */
[C---:B------:R-:W-:Y:S02]  /*0da0*/  ISETP.GE.U32.AND.EX P0, PT, R8.reuse, RZ, PT, P0 ;  /* 0x000000ff0800720c */ /* 0x040fe40003f06100 */
[----:B------:R-:W-:Y:S02]  /*0db0*/  IADD3.X R7, PT, PT, R8, -0x1, RZ, P2, !PT ;  /* 0xffffffff08077810 */ /* 0x000fe400017fe4ff */
[----:B------:R-:W-:-:S02]  /*0dc0*/  SEL R6, R6, R9, P0 ;  /* 0x0000000906067207 */ /* 0x000fc40000000000 */
[-C--:B------:R-:W-:Y:S02]  /*0dd0*/  IADD3.X R2, PT, PT, RZ, R5.reuse, RZ, P3, !PT ;  /* 0x00000005ff027210 */ /* 0x080fe40001ffe4ff */
[----:B------:R-:W-:Y:S02]  /*0de0*/  SEL R3, R3, R4, P0 ;  /* 0x0000000403037207 */ /* 0x000fe40000000000 */
[----:B------:R-:W-:Y:S02]  /*0df0*/  SEL R7, R7, R8, P0 ;  /* 0x0000000807077207 */ /* 0x000fe40000000000 */
[----:B------:R-:W-:Y:S02]  /*0e00*/  ISETP.GE.U32.AND P2, PT, R6, UR4, PT ;  /* 0x0000000406007c0c */ /* 0x000fe4000bf46070 */
[----:B------:R-:W-:Y:S02]  /*0e10*/  SEL R2, R2, R5, P0 ;  /* 0x0000000502027207 */ /* 0x000fe40000000000 */
[----:B------:R-:W-:-:S02]  /*0e20*/  IADD3 R4, P3, PT, R3, 0x1, RZ ;  /* 0x0000000103047810 */ /* 0x000fc40007f7e0ff */
[----:B------:R-:W-:-:S03]  /*0e30*/  ISETP.GE.U32.AND.EX P0, PT, R7, RZ, PT, P2 ;  /* 0x000000ff0700720c */ /* 0x000fc60003f06120 */
[----:B------:R-:W-:Y:S01]  /*0e40*/  IMAD.X R5, RZ, RZ, R2, P3 ;  /* 0x000000ffff057224 */ /* 0x000fe200018e0602 */
[----:B------:R-:W-:-:S04]  /*0e50*/  SEL R4, R4, R3, P0 ;  /* 0x0000000304047207 */ /* 0x000fc80000000000 */
[----:B------:R-:W-:Y:S02]  /*0e60*/  SEL R5, R5, R2, P0 ;  /* 0x0000000205057207 */ /* 0x000fe40000000000 */
[-C--:B------:R-:W-:Y:S02]  /*0e70*/  IADD3 R3, P2, PT, RZ, -R4.reuse, RZ ;  /* 0x80000004ff037210 */ /* 0x080fe40007f5e0ff */
[----:B------:R-:W-:Y:S02]  /*0e80*/  ISETP.NE.U32.AND P0, PT, RZ, UR4, PT ;  /* 0x00000004ff007c0c */ /* 0x000fe4000bf05070 */
[----:B------:R-:W-:Y:S01]  /*0e90*/  SEL R4, R3, R4, !P1 ;  /* 0x0000000403047207 */ /* 0x000fe20004800000 */
[----:B------:R-:W-:Y:S01]  /*0ea0*/  IMAD.X R2, RZ, RZ, ~R5, P2 ;  /* 0x000000ffff027224 */ /* 0x000fe200010e0e05 */
[----:B------:R-:W-:Y:S01]  /*0eb0*/  ISETP.NE.AND.EX P0, PT, RZ, RZ, PT, P0 ;  /* 0x000000ffff00720c */ /* 0x000fe20003f05300 */
[----:B------:R-:W-:-:S03]  /*0ec0*/  IMAD.MOV.U32 R3, RZ, RZ, 0x0 ;  /* 0x00000000ff037424 */ /* 0x000fc600078e00ff */
[----:B------:R-:W-:Y:S01]  /*0ed0*/  SEL R5, R2, R5, !P1 ;  /* 0x0000000502057207 */ /* 0x000fe20004800000 */
[----:B------:R-:W-:Y:S01]  /*0ee0*/  IMAD.MOV.U32 R2, RZ, RZ, R0 ;  /* 0x000000ffff027224 */ /* 0x000fe200078e0000 */
[----:B------:R-:W-:Y:S02]  /*0ef0*/  SEL R4, R4, 0xffffffff, P0 ;  /* 0xffffffff04047807 */ /* 0x000fe40000000000 */
[----:B------:R-:W-:Y:S01]  /*0f00*/  SEL R5, R5, 0xffffffff, P0 ;  /* 0xffffffff05057807 */ /* 0x000fe20000000000 */
[----:B------:R-:W-:Y:S06]  /*0f10*/  RET.REL.NODEC R2 `(_Z17createConstraintsPbil) ;  /* 0xfffffff002387950 */ /* 0x000fec0003c3ffff */
.L_x_98:
        /* <DEDUP_REMOVED lines=14> */
.L_x_99:


//--------------------- .nv.shared.reserved.0     --------------------------
	.section	.nv.shared.reserved.0,"aw",@nobits
	.weak		__nv_reservedSMEM_offset_0_alias
	.size		__nv_reservedSMEM_offset_0_alias, 0, 64
	.other		__nv_reservedSMEM_offset_0_alias,@"STO_CUDA_RESERVED_SHARED STV_DEFAULT"
__nv_reservedSMEM_offset_0_alias:
	.zero		0
	.zero		64


//--------------------- .nv.constant0._Z11checkNewSolPiS_iiS_ --------------------------
	.section	.nv.constant0._Z11checkNewSolPiS_iiS_,"a",@progbits
	.sectionflags	@""
	.align	4
.nv.constant0._Z11checkNewSolPiS_iiS_:
	.zero		928


//--------------------- .nv.constant0._Z11copyNextSolPiS_ii --------------------------
	.section	.nv.constant0._Z11copyNextSolPiS_ii,"a",@progbits
	.sectionflags	@""
	.align	4
.nv.constant0._Z11copyNextSolPiS_ii:
	.zero		920


//--------------------- .nv.constant0._Z11saveNextSolPiS_ii --------------------------
	.section	.nv.constant0._Z11saveNextSolPiS_ii,"a",@progbits
	.sectionflags	@""
	.align	4
.nv.constant0._Z11saveNextSolPiS_ii:
	.zero		920


//--------------------- .nv.constant0._Z11completeSolPiiPb --------------------------
	.section	.nv.constant0._Z11completeSolPiiPb,"a",@progbits
	.sectionflags	@""
	.align	4
.nv.constant0._Z11completeSolPiiPb:
	.zero		920


//--------------------- .nv.constant0._Z8checkRowPbPiiS0_S_S_ --------------------------
	.section	.nv.constant0._Z8checkRowPbPiiS0_S_S_,"a",@progbits
	.sectionflags	@""
	.align	4
.nv.constant0._Z8checkRowPbPiiS0_S_S_:
	.zero		944


//--------------------- .nv.constant0._Z13checkDiagonalPbiPiS0_ --------------------------
	.section	.nv.constant0._Z13checkDiagonalPbiPiS0_,"a",@progbits
	.sectionflags	@""
	.align	4
.nv.constant0._Z13checkDiagonalPbiPiS0_:
	.zero		928


//--------------------- .nv.constant0._Z17createConstraintsPbil --------------------------
	.section	.nv.constant0._Z17createConstraintsPbil,"a",@progbits
	.sectionflags	@""
	.align	4
.nv.constant0._Z17createConstraintsPbil:
	.zero		920


//--------------------- SYMBOLS --------------------------

	.type		.nv.reservedSmem.offset0,@object
	.size		.nv.reservedSmem.offset0,0x4
